//
// Generated by NVIDIA NVVM Compiler
//
// Compiler Build ID: CL-36424714
// Cuda compilation tools, release 13.0, V13.0.88
// Based on NVVM 20.0.0
//

.version 9.0
.target sm_100
.address_size 64

	// .globl	_Z24char2float_interlace_gpuPaP6__halfiii
.extern .func  (.param .b32 func_retval0) vprintf
(
	.param .b64 vprintf_param_0,
	.param .b64 vprintf_param_1
)
;
.global .align 1 .b8 $str[10] = {37, 108, 108, 100, 44, 37, 102, 44, 120};
.global .align 1 .b8 $str$1[12] = {37, 108, 108, 100, 44, 37, 102, 44, 120, 44, 65};
.global .align 1 .b8 $str$2[12] = {37, 108, 108, 100, 44, 37, 102, 44, 120, 44, 66};
.global .align 1 .b8 $str$3[30] = {84, 104, 105, 115, 32, 105, 115, 32, 116, 104, 114, 101, 97, 100, 32, 37, 100, 32, 44, 32, 98, 108, 111, 99, 107, 32, 37, 100, 10};
.global .align 1 .b8 $str$4[22] = {116, 104, 114, 101, 97, 100, 32, 37, 100, 32, 44, 32, 98, 108, 111, 99, 107, 32, 37, 100, 10};
.global .align 1 .b8 $str$5[106] = {70, 114, 111, 109, 32, 100, 101, 118, 105, 99, 101, 32, 44, 32, 115, 105, 103, 110, 101, 100, 32, 99, 104, 97, 114, 32, 97, 61, 37, 100, 32, 44, 32, 115, 104, 111, 114, 116, 32, 98, 61, 37, 100, 32, 44, 32, 105, 110, 116, 32, 99, 61, 37, 100, 32, 44, 32, 108, 111, 110, 103, 32, 108, 111, 110, 103, 32, 105, 110, 116, 32, 100, 61, 37, 108, 108, 100, 32, 44, 32, 102, 108, 111, 97, 116, 32, 101, 61, 37, 102, 32, 44, 32, 100, 111, 117, 98, 108, 101, 32, 102, 61, 37, 102, 10};
.global .align 1 .b8 $str$6[7] = {72, 101, 108, 108, 111, 10};

.visible .entry _Z24char2float_interlace_gpuPaP6__halfiii(
	.param .u64 .ptr .align 1 _Z24char2float_interlace_gpuPaP6__halfiii_param_0,
	.param .u64 .ptr .align 1 _Z24char2float_interlace_gpuPaP6__halfiii_param_1,
	.param .u32 _Z24char2float_interlace_gpuPaP6__halfiii_param_2,
	.param .u32 _Z24char2float_interlace_gpuPaP6__halfiii_param_3,
	.param .u32 _Z24char2float_interlace_gpuPaP6__halfiii_param_4
)
{
	.reg .pred 	%p<10>;
	.reg .b16 	%rs<31>;
	.reg .b32 	%r<58>;
	.reg .b64 	%rd<121>;

	ld.param.u64 	%rd37, [_Z24char2float_interlace_gpuPaP6__halfiii_param_0];
	ld.param.u64 	%rd38, [_Z24char2float_interlace_gpuPaP6__halfiii_param_1];
	ld.param.u32 	%r7, [_Z24char2float_interlace_gpuPaP6__halfiii_param_2];
	ld.param.u32 	%r8, [_Z24char2float_interlace_gpuPaP6__halfiii_param_3];
	cvta.to.global.u64 	%rd1, %rd38;
	cvta.to.global.u64 	%rd2, %rd37;
	mov.u32 	%r10, %ctaid.x;
	mul.lo.s32 	%r11, %r7, %r10;
	shl.b32 	%r12, %r11, 1;
	cvt.u64.u32 	%rd39, %r12;
	shl.b32 	%r13, %r10, 2;
	add.s32 	%r14, %r12, %r13;
	cvt.u64.u32 	%rd40, %r14;
	mov.u32 	%r15, %tid.x;
	shl.b32 	%r16, %r15, 1;
	cvt.u64.u32 	%rd41, %r16;
	add.s64 	%rd114, %rd39, %rd41;
	cvt.u64.u32 	%rd42, %r15;
	add.s64 	%rd113, %rd40, %rd42;
	setp.lt.s32 	%p1, %r8, 1;
	@%p1 bra 	$L__BB0_12;
	ld.param.u32 	%r53, [_Z24char2float_interlace_gpuPaP6__halfiii_param_4];
	shl.b32 	%r1, %r53, 1;
	setp.lt.u32 	%p2, %r8, 8;
	@%p2 bra 	$L__BB0_4;
	ld.param.u32 	%r54, [_Z24char2float_interlace_gpuPaP6__halfiii_param_4];
	ld.param.u32 	%r51, [_Z24char2float_interlace_gpuPaP6__halfiii_param_2];
	mul.wide.s32 	%rd5, %r54, 8;
	add.s32 	%r17, %r51, 2;
	mul.wide.s32 	%rd6, %r17, 2;
	shl.b64 	%rd43, %rd113, 1;
	add.s64 	%rd111, %rd1, %rd43;
	mul.wide.s32 	%rd8, %r54, 16;
	mul.wide.s32 	%rd9, %r54, 2;
	mul.wide.s32 	%rd10, %r54, 4;
	mul.wide.s32 	%rd11, %r54, 6;
	mul.wide.s32 	%rd12, %r54, 10;
	mul.wide.s32 	%rd13, %r54, 12;
	mul.wide.s32 	%rd14, %r54, 14;
	and.b32  	%r18, %r8, 2147483640;
	neg.s32 	%r57, %r18;
$L__BB0_3:
	.pragma "nounroll";
	cvt.s64.s32 	%rd44, %r1;
	add.s64 	%rd45, %rd2, %rd114;
	ld.global.s8 	%r19, [%rd45];
	// begin inline asm
	cvt.rn.f16.s32 %rs1, %r19;
	// end inline asm
	st.global.u16 	[%rd111], %rs1;
	ld.global.s8 	%r20, [%rd45+1];
	// begin inline asm
	cvt.rn.f16.s32 %rs2, %r20;
	// end inline asm
	add.s64 	%rd46, %rd111, %rd6;
	st.global.u16 	[%rd46], %rs2;
	add.s64 	%rd47, %rd45, %rd44;
	ld.global.s8 	%r21, [%rd47];
	// begin inline asm
	cvt.rn.f16.s32 %rs3, %r21;
	// end inline asm
	add.s64 	%rd48, %rd111, %rd9;
	st.global.u16 	[%rd48], %rs3;
	ld.global.s8 	%r22, [%rd47+1];
	// begin inline asm
	cvt.rn.f16.s32 %rs4, %r22;
	// end inline asm
	add.s64 	%rd49, %rd9, %rd6;
	add.s64 	%rd50, %rd111, %rd49;
	st.global.u16 	[%rd50], %rs4;
	add.s64 	%rd51, %rd47, %rd44;
	ld.global.s8 	%r23, [%rd51];
	// begin inline asm
	cvt.rn.f16.s32 %rs5, %r23;
	// end inline asm
	add.s64 	%rd52, %rd111, %rd10;
	st.global.u16 	[%rd52], %rs5;
	ld.global.s8 	%r24, [%rd51+1];
	// begin inline asm
	cvt.rn.f16.s32 %rs6, %r24;
	// end inline asm
	add.s64 	%rd53, %rd10, %rd6;
	add.s64 	%rd54, %rd111, %rd53;
	st.global.u16 	[%rd54], %rs6;
	add.s64 	%rd55, %rd51, %rd44;
	ld.global.s8 	%r25, [%rd55];
	// begin inline asm
	cvt.rn.f16.s32 %rs7, %r25;
	// end inline asm
	add.s64 	%rd56, %rd111, %rd11;
	st.global.u16 	[%rd56], %rs7;
	ld.global.s8 	%r26, [%rd55+1];
	// begin inline asm
	cvt.rn.f16.s32 %rs8, %r26;
	// end inline asm
	add.s64 	%rd57, %rd11, %rd6;
	add.s64 	%rd58, %rd111, %rd57;
	st.global.u16 	[%rd58], %rs8;
	add.s64 	%rd59, %rd55, %rd44;
	ld.global.s8 	%r27, [%rd59];
	// begin inline asm
	cvt.rn.f16.s32 %rs9, %r27;
	// end inline asm
	add.s64 	%rd60, %rd111, %rd5;
	st.global.u16 	[%rd60], %rs9;
	ld.global.s8 	%r28, [%rd59+1];
	// begin inline asm
	cvt.rn.f16.s32 %rs10, %r28;
	// end inline asm
	add.s64 	%rd61, %rd5, %rd6;
	add.s64 	%rd62, %rd111, %rd61;
	st.global.u16 	[%rd62], %rs10;
	add.s64 	%rd63, %rd59, %rd44;
	ld.global.s8 	%r29, [%rd63];
	// begin inline asm
	cvt.rn.f16.s32 %rs11, %r29;
	// end inline asm
	add.s64 	%rd64, %rd111, %rd12;
	st.global.u16 	[%rd64], %rs11;
	ld.global.s8 	%r30, [%rd63+1];
	// begin inline asm
	cvt.rn.f16.s32 %rs12, %r30;
	// end inline asm
	add.s64 	%rd65, %rd12, %rd6;
	add.s64 	%rd66, %rd111, %rd65;
	st.global.u16 	[%rd66], %rs12;
	add.s64 	%rd67, %rd63, %rd44;
	ld.global.s8 	%r31, [%rd67];
	// begin inline asm
	cvt.rn.f16.s32 %rs13, %r31;
	// end inline asm
	add.s64 	%rd68, %rd111, %rd13;
	st.global.u16 	[%rd68], %rs13;
	ld.global.s8 	%r32, [%rd67+1];
	// begin inline asm
	cvt.rn.f16.s32 %rs14, %r32;
	// end inline asm
	add.s64 	%rd69, %rd13, %rd6;
	add.s64 	%rd70, %rd111, %rd69;
	st.global.u16 	[%rd70], %rs14;
	add.s64 	%rd71, %rd67, %rd44;
	ld.global.s8 	%r33, [%rd71];
	// begin inline asm
	cvt.rn.f16.s32 %rs15, %r33;
	// end inline asm
	add.s64 	%rd72, %rd111, %rd14;
	st.global.u16 	[%rd72], %rs15;
	ld.global.s8 	%r34, [%rd71+1];
	// begin inline asm
	cvt.rn.f16.s32 %rs16, %r34;
	// end inline asm
	add.s64 	%rd73, %rd14, %rd6;
	add.s64 	%rd74, %rd111, %rd73;
	st.global.u16 	[%rd74], %rs16;
	add.s64 	%rd113, %rd113, %rd5;
	add.s64 	%rd111, %rd111, %rd8;
	mul.wide.s32 	%rd75, %r1, 8;
	add.s64 	%rd114, %rd114, %rd75;
	add.s32 	%r57, %r57, 8;
	setp.ne.s32 	%p3, %r57, 0;
	@%p3 bra 	$L__BB0_3;
$L__BB0_4:
	ld.param.u32 	%r52, [_Z24char2float_interlace_gpuPaP6__halfiii_param_2];
	add.s32 	%r35, %r52, 2;
	cvt.s64.s32 	%rd23, %r35;
	add.s64 	%rd118, %rd113, %rd23;
	and.b32  	%r5, %r8, 7;
	setp.eq.s32 	%p4, %r5, 0;
	@%p4 bra 	$L__BB0_12;
	and.b32  	%r6, %r8, 3;
	setp.lt.u32 	%p5, %r5, 4;
	@%p5 bra 	$L__BB0_7;
	ld.param.u32 	%r55, [_Z24char2float_interlace_gpuPaP6__halfiii_param_4];
	cvt.s64.s32 	%rd76, %r1;
	add.s64 	%rd77, %rd2, %rd114;
	ld.global.s8 	%r36, [%rd77];
	// begin inline asm
	cvt.rn.f16.s32 %rs17, %r36;
	// end inline asm
	shl.b64 	%rd78, %rd113, 1;
	add.s64 	%rd79, %rd1, %rd78;
	st.global.u16 	[%rd79], %rs17;
	ld.global.s8 	%r37, [%rd77+1];
	// begin inline asm
	cvt.rn.f16.s32 %rs18, %r37;
	// end inline asm
	shl.b64 	%rd80, %rd23, 1;
	add.s64 	%rd81, %rd79, %rd80;
	st.global.u16 	[%rd81], %rs18;
	add.s64 	%rd82, %rd77, %rd76;
	ld.global.s8 	%r38, [%rd82];
	// begin inline asm
	cvt.rn.f16.s32 %rs19, %r38;
	// end inline asm
	mul.wide.s32 	%rd83, %r55, 2;
	add.s64 	%rd84, %rd79, %rd83;
	st.global.u16 	[%rd84], %rs19;
	ld.global.s8 	%r39, [%rd82+1];
	// begin inline asm
	cvt.rn.f16.s32 %rs20, %r39;
	// end inline asm
	add.s64 	%rd85, %rd81, %rd83;
	st.global.u16 	[%rd85], %rs20;
	add.s64 	%rd86, %rd82, %rd76;
	ld.global.s8 	%r40, [%rd86];
	// begin inline asm
	cvt.rn.f16.s32 %rs21, %r40;
	// end inline asm
	add.s64 	%rd87, %rd84, %rd83;
	st.global.u16 	[%rd87], %rs21;
	ld.global.s8 	%r41, [%rd86+1];
	// begin inline asm
	cvt.rn.f16.s32 %rs22, %r41;
	// end inline asm
	add.s64 	%rd88, %rd85, %rd83;
	st.global.u16 	[%rd88], %rs22;
	add.s64 	%rd89, %rd86, %rd76;
	ld.global.s8 	%r42, [%rd89];
	// begin inline asm
	cvt.rn.f16.s32 %rs23, %r42;
	// end inline asm
	add.s64 	%rd90, %rd87, %rd83;
	st.global.u16 	[%rd90], %rs23;
	ld.global.s8 	%r43, [%rd89+1];
	// begin inline asm
	cvt.rn.f16.s32 %rs24, %r43;
	// end inline asm
	add.s64 	%rd91, %rd88, %rd83;
	st.global.u16 	[%rd91], %rs24;
	mul.wide.s32 	%rd92, %r1, 4;
	add.s64 	%rd114, %rd92, %rd114;
	mul.wide.s32 	%rd93, %r55, 4;
	add.s64 	%rd113, %rd93, %rd113;
	add.s64 	%rd118, %rd93, %rd118;
$L__BB0_7:
	setp.eq.s32 	%p6, %r6, 0;
	@%p6 bra 	$L__BB0_12;
	setp.eq.s32 	%p7, %r6, 1;
	@%p7 bra 	$L__BB0_10;
	ld.param.u32 	%r56, [_Z24char2float_interlace_gpuPaP6__halfiii_param_4];
	cvt.s64.s32 	%rd94, %r1;
	add.s64 	%rd95, %rd2, %rd114;
	ld.global.s8 	%r44, [%rd95];
	// begin inline asm
	cvt.rn.f16.s32 %rs25, %r44;
	// end inline asm
	shl.b64 	%rd96, %rd113, 1;
	add.s64 	%rd97, %rd1, %rd96;
	st.global.u16 	[%rd97], %rs25;
	ld.global.s8 	%r45, [%rd95+1];
	// begin inline asm
	cvt.rn.f16.s32 %rs26, %r45;
	// end inline asm
	shl.b64 	%rd98, %rd118, 1;
	add.s64 	%rd99, %rd1, %rd98;
	st.global.u16 	[%rd99], %rs26;
	add.s64 	%rd100, %rd95, %rd94;
	ld.global.s8 	%r46, [%rd100];
	// begin inline asm
	cvt.rn.f16.s32 %rs27, %r46;
	// end inline asm
	mul.wide.s32 	%rd101, %r56, 2;
	add.s64 	%rd102, %rd97, %rd101;
	st.global.u16 	[%rd102], %rs27;
	ld.global.s8 	%r47, [%rd100+1];
	// begin inline asm
	cvt.rn.f16.s32 %rs28, %r47;
	// end inline asm
	add.s64 	%rd103, %rd99, %rd101;
	st.global.u16 	[%rd103], %rs28;
	mul.wide.s32 	%rd104, %r1, 2;
	add.s64 	%rd114, %rd114, %rd104;
	add.s64 	%rd113, %rd113, %rd101;
	add.s64 	%rd118, %rd118, %rd101;
$L__BB0_10:
	and.b32  	%r48, %r8, 1;
	setp.eq.b32 	%p8, %r48, 1;
	not.pred 	%p9, %p8;
	@%p9 bra 	$L__BB0_12;
	add.s64 	%rd105, %rd2, %rd114;
	ld.global.s8 	%r49, [%rd105];
	// begin inline asm
	cvt.rn.f16.s32 %rs29, %r49;
	// end inline asm
	shl.b64 	%rd106, %rd113, 1;
	add.s64 	%rd107, %rd1, %rd106;
	st.global.u16 	[%rd107], %rs29;
	ld.global.s8 	%r50, [%rd105+1];
	// begin inline asm
	cvt.rn.f16.s32 %rs30, %r50;
	// end inline asm
	shl.b64 	%rd108, %rd118, 1;
	add.s64 	%rd109, %rd1, %rd108;
	st.global.u16 	[%rd109], %rs30;
$L__BB0_12:
	ret;

}
	// .globl	_Z14char2float_gpuPaP6__halfiii
.visible .entry _Z14char2float_gpuPaP6__halfiii(
	.param .u64 .ptr .align 1 _Z14char2float_gpuPaP6__halfiii_param_0,
	.param .u64 .ptr .align 1 _Z14char2float_gpuPaP6__halfiii_param_1,
	.param .u32 _Z14char2float_gpuPaP6__halfiii_param_2,
	.param .u32 _Z14char2float_gpuPaP6__halfiii_param_3,
	.param .u32 _Z14char2float_gpuPaP6__halfiii_param_4
)
{
	.reg .pred 	%p<10>;
	.reg .b16 	%rs<30>;
	.reg .b32 	%r<50>;
	.reg .b64 	%rd<115>;

	ld.param.u64 	%rd35, [_Z14char2float_gpuPaP6__halfiii_param_0];
	ld.param.u64 	%rd36, [_Z14char2float_gpuPaP6__halfiii_param_1];
	ld.param.u32 	%r12, [_Z14char2float_gpuPaP6__halfiii_param_2];
	ld.param.u32 	%r10, [_Z14char2float_gpuPaP6__halfiii_param_3];
	ld.param.u32 	%r11, [_Z14char2float_gpuPaP6__halfiii_param_4];
	cvta.to.global.u64 	%rd1, %rd36;
	cvta.to.global.u64 	%rd2, %rd35;
	mov.u32 	%r13, %ctaid.x;
	mul.lo.s32 	%r14, %r12, %r13;
	cvt.u64.u32 	%rd3, %r14;
	shl.b32 	%r15, %r13, 1;
	add.s32 	%r16, %r14, %r15;
	cvt.u64.u32 	%rd4, %r16;
	mov.u32 	%r17, %tid.x;
	cvt.u64.u32 	%rd106, %r17;
	add.s64 	%rd109, %rd4, %rd106;
	setp.lt.s32 	%p1, %r10, 1;
	@%p1 bra 	$L__BB1_14;
	and.b32  	%r1, %r10, 15;
	setp.lt.u32 	%p2, %r10, 16;
	add.s64 	%rd110, %rd3, %rd106;
	@%p2 bra 	$L__BB1_5;
	mul.wide.s32 	%rd8, %r11, 16;
	shl.b64 	%rd37, %rd109, 1;
	add.s64 	%rd105, %rd1, %rd37;
	mul.wide.s32 	%rd10, %r11, 32;
	and.b32  	%r18, %r10, 2147483632;
	neg.s32 	%r48, %r18;
	mul.wide.s32 	%rd11, %r11, 2;
$L__BB1_3:
	.pragma "nounroll";
	cvt.s64.s32 	%rd38, %r11;
	add.s64 	%rd39, %rd2, %rd3;
	add.s64 	%rd40, %rd39, %rd106;
	ld.global.s8 	%r19, [%rd40];
	// begin inline asm
	cvt.rn.f16.s32 %rs1, %r19;
	// end inline asm
	st.global.u16 	[%rd105], %rs1;
	add.s64 	%rd41, %rd40, %rd38;
	ld.global.s8 	%r20, [%rd41];
	// begin inline asm
	cvt.rn.f16.s32 %rs2, %r20;
	// end inline asm
	add.s64 	%rd42, %rd105, %rd11;
	st.global.u16 	[%rd42], %rs2;
	add.s64 	%rd43, %rd41, %rd38;
	ld.global.s8 	%r21, [%rd43];
	// begin inline asm
	cvt.rn.f16.s32 %rs3, %r21;
	// end inline asm
	add.s64 	%rd44, %rd42, %rd11;
	st.global.u16 	[%rd44], %rs3;
	add.s64 	%rd45, %rd43, %rd38;
	ld.global.s8 	%r22, [%rd45];
	// begin inline asm
	cvt.rn.f16.s32 %rs4, %r22;
	// end inline asm
	add.s64 	%rd46, %rd44, %rd11;
	st.global.u16 	[%rd46], %rs4;
	add.s64 	%rd47, %rd45, %rd38;
	ld.global.s8 	%r23, [%rd47];
	// begin inline asm
	cvt.rn.f16.s32 %rs5, %r23;
	// end inline asm
	add.s64 	%rd48, %rd46, %rd11;
	st.global.u16 	[%rd48], %rs5;
	add.s64 	%rd49, %rd47, %rd38;
	ld.global.s8 	%r24, [%rd49];
	// begin inline asm
	cvt.rn.f16.s32 %rs6, %r24;
	// end inline asm
	add.s64 	%rd50, %rd48, %rd11;
	st.global.u16 	[%rd50], %rs6;
	add.s64 	%rd51, %rd49, %rd38;
	ld.global.s8 	%r25, [%rd51];
	// begin inline asm
	cvt.rn.f16.s32 %rs7, %r25;
	// end inline asm
	add.s64 	%rd52, %rd50, %rd11;
	st.global.u16 	[%rd52], %rs7;
	add.s64 	%rd53, %rd51, %rd38;
	ld.global.s8 	%r26, [%rd53];
	// begin inline asm
	cvt.rn.f16.s32 %rs8, %r26;
	// end inline asm
	add.s64 	%rd54, %rd52, %rd11;
	st.global.u16 	[%rd54], %rs8;
	add.s64 	%rd55, %rd53, %rd38;
	ld.global.s8 	%r27, [%rd55];
	// begin inline asm
	cvt.rn.f16.s32 %rs9, %r27;
	// end inline asm
	add.s64 	%rd56, %rd54, %rd11;
	st.global.u16 	[%rd56], %rs9;
	add.s64 	%rd57, %rd55, %rd38;
	ld.global.s8 	%r28, [%rd57];
	// begin inline asm
	cvt.rn.f16.s32 %rs10, %r28;
	// end inline asm
	add.s64 	%rd58, %rd56, %rd11;
	st.global.u16 	[%rd58], %rs10;
	add.s64 	%rd59, %rd57, %rd38;
	ld.global.s8 	%r29, [%rd59];
	// begin inline asm
	cvt.rn.f16.s32 %rs11, %r29;
	// end inline asm
	add.s64 	%rd60, %rd58, %rd11;
	st.global.u16 	[%rd60], %rs11;
	add.s64 	%rd61, %rd59, %rd38;
	ld.global.s8 	%r30, [%rd61];
	// begin inline asm
	cvt.rn.f16.s32 %rs12, %r30;
	// end inline asm
	add.s64 	%rd62, %rd60, %rd11;
	st.global.u16 	[%rd62], %rs12;
	add.s64 	%rd63, %rd61, %rd38;
	ld.global.s8 	%r31, [%rd63];
	// begin inline asm
	cvt.rn.f16.s32 %rs13, %r31;
	// end inline asm
	add.s64 	%rd64, %rd62, %rd11;
	st.global.u16 	[%rd64], %rs13;
	add.s64 	%rd65, %rd63, %rd38;
	ld.global.s8 	%r32, [%rd65];
	// begin inline asm
	cvt.rn.f16.s32 %rs14, %r32;
	// end inline asm
	add.s64 	%rd66, %rd64, %rd11;
	st.global.u16 	[%rd66], %rs14;
	add.s64 	%rd67, %rd65, %rd38;
	ld.global.s8 	%r33, [%rd67];
	// begin inline asm
	cvt.rn.f16.s32 %rs15, %r33;
	// end inline asm
	add.s64 	%rd68, %rd66, %rd11;
	st.global.u16 	[%rd68], %rs15;
	add.s64 	%rd69, %rd67, %rd38;
	ld.global.s8 	%r34, [%rd69];
	// begin inline asm
	cvt.rn.f16.s32 %rs16, %r34;
	// end inline asm
	add.s64 	%rd70, %rd68, %rd11;
	st.global.u16 	[%rd70], %rs16;
	add.s64 	%rd106, %rd106, %rd8;
	add.s64 	%rd105, %rd105, %rd10;
	add.s32 	%r48, %r48, 16;
	setp.ne.s32 	%p3, %r48, 0;
	@%p3 bra 	$L__BB1_3;
	add.s64 	%rd109, %rd4, %rd106;
	add.s64 	%rd110, %rd3, %rd106;
$L__BB1_5:
	setp.eq.s32 	%p4, %r1, 0;
	@%p4 bra 	$L__BB1_14;
	and.b32  	%r5, %r10, 7;
	setp.lt.u32 	%p5, %r1, 8;
	@%p5 bra 	$L__BB1_8;
	cvt.s64.s32 	%rd71, %r11;
	add.s64 	%rd72, %rd2, %rd110;
	ld.global.s8 	%r35, [%rd72];
	// begin inline asm
	cvt.rn.f16.s32 %rs17, %r35;
	// end inline asm
	shl.b64 	%rd73, %rd109, 1;
	add.s64 	%rd74, %rd1, %rd73;
	st.global.u16 	[%rd74], %rs17;
	add.s64 	%rd75, %rd72, %rd71;
	ld.global.s8 	%r36, [%rd75];
	// begin inline asm
	cvt.rn.f16.s32 %rs18, %r36;
	// end inline asm
	mul.wide.s32 	%rd76, %r11, 2;
	add.s64 	%rd77, %rd74, %rd76;
	st.global.u16 	[%rd77], %rs18;
	add.s64 	%rd78, %rd75, %rd71;
	ld.global.s8 	%r37, [%rd78];
	// begin inline asm
	cvt.rn.f16.s32 %rs19, %r37;
	// end inline asm
	add.s64 	%rd79, %rd77, %rd76;
	st.global.u16 	[%rd79], %rs19;
	add.s64 	%rd80, %rd78, %rd71;
	ld.global.s8 	%r38, [%rd80];
	// begin inline asm
	cvt.rn.f16.s32 %rs20, %r38;
	// end inline asm
	add.s64 	%rd81, %rd79, %rd76;
	st.global.u16 	[%rd81], %rs20;
	add.s64 	%rd82, %rd80, %rd71;
	ld.global.s8 	%r39, [%rd82];
	// begin inline asm
	cvt.rn.f16.s32 %rs21, %r39;
	// end inline asm
	add.s64 	%rd83, %rd81, %rd76;
	st.global.u16 	[%rd83], %rs21;
	add.s64 	%rd84, %rd82, %rd71;
	ld.global.s8 	%r40, [%rd84];
	// begin inline asm
	cvt.rn.f16.s32 %rs22, %r40;
	// end inline asm
	add.s64 	%rd85, %rd83, %rd76;
	st.global.u16 	[%rd85], %rs22;
	add.s64 	%rd86, %rd84, %rd71;
	ld.global.s8 	%r41, [%rd86];
	// begin inline asm
	cvt.rn.f16.s32 %rs23, %r41;
	// end inline asm
	add.s64 	%rd87, %rd85, %rd76;
	st.global.u16 	[%rd87], %rs23;
	add.s64 	%rd88, %rd86, %rd71;
	ld.global.s8 	%r42, [%rd88];
	// begin inline asm
	cvt.rn.f16.s32 %rs24, %r42;
	// end inline asm
	add.s64 	%rd89, %rd87, %rd76;
	st.global.u16 	[%rd89], %rs24;
	mul.wide.s32 	%rd90, %r11, 8;
	add.s64 	%rd110, %rd90, %rd110;
	add.s64 	%rd109, %rd90, %rd109;
$L__BB1_8:
	setp.eq.s32 	%p6, %r5, 0;
	@%p6 bra 	$L__BB1_14;
	and.b32  	%r6, %r10, 3;
	setp.lt.u32 	%p7, %r5, 4;
	@%p7 bra 	$L__BB1_11;
	cvt.s64.s32 	%rd91, %r11;
	add.s64 	%rd92, %rd2, %rd110;
	ld.global.s8 	%r43, [%rd92];
	// begin inline asm
	cvt.rn.f16.s32 %rs25, %r43;
	// end inline asm
	shl.b64 	%rd93, %rd109, 1;
	add.s64 	%rd94, %rd1, %rd93;
	st.global.u16 	[%rd94], %rs25;
	add.s64 	%rd95, %rd92, %rd91;
	ld.global.s8 	%r44, [%rd95];
	// begin inline asm
	cvt.rn.f16.s32 %rs26, %r44;
	// end inline asm
	mul.wide.s32 	%rd96, %r11, 2;
	add.s64 	%rd97, %rd94, %rd96;
	st.global.u16 	[%rd97], %rs26;
	add.s64 	%rd98, %rd95, %rd91;
	ld.global.s8 	%r45, [%rd98];
	// begin inline asm
	cvt.rn.f16.s32 %rs27, %r45;
	// end inline asm
	add.s64 	%rd99, %rd97, %rd96;
	st.global.u16 	[%rd99], %rs27;
	add.s64 	%rd100, %rd98, %rd91;
	ld.global.s8 	%r46, [%rd100];
	// begin inline asm
	cvt.rn.f16.s32 %rs28, %r46;
	// end inline asm
	add.s64 	%rd101, %rd99, %rd96;
	st.global.u16 	[%rd101], %rs28;
	mul.wide.s32 	%rd102, %r11, 4;
	add.s64 	%rd110, %rd102, %rd110;
	add.s64 	%rd109, %rd102, %rd109;
$L__BB1_11:
	setp.eq.s32 	%p8, %r6, 0;
	@%p8 bra 	$L__BB1_14;
	shl.b64 	%rd103, %rd109, 1;
	add.s64 	%rd114, %rd1, %rd103;
	mul.wide.s32 	%rd29, %r11, 2;
	add.s64 	%rd113, %rd2, %rd110;
	neg.s32 	%r49, %r6;
	cvt.s64.s32 	%rd104, %r11;
$L__BB1_13:
	.pragma "nounroll";
	ld.global.s8 	%r47, [%rd113];
	// begin inline asm
	cvt.rn.f16.s32 %rs29, %r47;
	// end inline asm
	st.global.u16 	[%rd114], %rs29;
	add.s64 	%rd114, %rd114, %rd29;
	add.s64 	%rd113, %rd113, %rd104;
	add.s32 	%r49, %r49, 1;
	setp.ne.s32 	%p9, %r49, 0;
	@%p9 bra 	$L__BB1_13;
$L__BB1_14:
	ret;

}
	// .globl	_Z27complex_modulus_squared_gpuP7__half2Pfiii
.visible .entry _Z27complex_modulus_squared_gpuP7__half2Pfiii(
	.param .u64 .ptr .align 1 _Z27complex_modulus_squared_gpuP7__half2Pfiii_param_0,
	.param .u64 .ptr .align 1 _Z27complex_modulus_squared_gpuP7__half2Pfiii_param_1,
	.param .u32 _Z27complex_modulus_squared_gpuP7__half2Pfiii_param_2,
	.param .u32 _Z27complex_modulus_squared_gpuP7__half2Pfiii_param_3,
	.param .u32 _Z27complex_modulus_squared_gpuP7__half2Pfiii_param_4
)
{
	.local .align 16 .b8 	__local_depot2[16];
	.reg .b64 	%SP;
	.reg .b64 	%SPL;
	.reg .pred 	%p<22>;
	.reg .b16 	%rs<78>;
	.reg .b32 	%r<43>;
	.reg .b32 	%f<43>;
	.reg .b64 	%rd<116>;
	.reg .b64 	%fd<15>;

	mov.u64 	%SPL, __local_depot2;
	cvta.local.u64 	%SP, %SPL;
	ld.param.u64 	%rd34, [_Z27complex_modulus_squared_gpuP7__half2Pfiii_param_0];
	ld.param.u64 	%rd35, [_Z27complex_modulus_squared_gpuP7__half2Pfiii_param_1];
	ld.param.u32 	%r5, [_Z27complex_modulus_squared_gpuP7__half2Pfiii_param_2];
	ld.param.u32 	%r6, [_Z27complex_modulus_squared_gpuP7__half2Pfiii_param_3];
	ld.param.u32 	%r7, [_Z27complex_modulus_squared_gpuP7__half2Pfiii_param_4];
	cvta.to.global.u64 	%rd1, %rd35;
	cvta.to.global.u64 	%rd2, %rd34;
	add.u64 	%rd3, %SPL, 0;
	setp.lt.s32 	%p1, %r6, 1;
	@%p1 bra 	$L__BB2_37;
	mov.u32 	%r8, %ctaid.x;
	mad.lo.s32 	%r9, %r8, %r5, %r8;
	mov.u32 	%r10, %tid.x;
	add.s32 	%r11, %r9, %r10;
	cvt.u64.u32 	%rd114, %r11;
	cvt.s64.s32 	%rd5, %r7;
	and.b32  	%r1, %r6, 3;
	setp.lt.u32 	%p2, %r6, 4;
	@%p2 bra 	$L__BB2_20;
	and.b32  	%r12, %r6, 2147483644;
	neg.s32 	%r42, %r12;
	shl.b64 	%rd112, %rd114, 2;
	mul.lo.s64 	%rd37, %rd5, 12;
	add.s64 	%rd7, %rd1, %rd37;
	shl.b64 	%rd38, %rd5, 3;
	add.s64 	%rd8, %rd1, %rd38;
	add.s64 	%rd39, %rd37, %rd2;
	add.s64 	%rd9, %rd39, 2;
	add.s64 	%rd40, %rd38, %rd2;
	add.s64 	%rd10, %rd40, 2;
	shl.b64 	%rd41, %rd5, 2;
	add.s64 	%rd42, %rd41, %rd2;
	add.s64 	%rd11, %rd42, 2;
	add.s64 	%rd12, %rd1, %rd41;
$L__BB2_3:
	.pragma "nounroll";
	add.s64 	%rd15, %rd2, %rd112;
	ld.global.u16 	%rs1, [%rd15];
	and.b16  	%rs29, %rs1, 32767;
	setp.ne.s16 	%p3, %rs29, 31744;
	@%p3 bra 	$L__BB2_5;
	// begin inline asm
	{  cvt.f32.f16 %f1, %rs1;}

	// end inline asm
	cvt.f64.f32 	%fd1, %f1;
	mov.b64 	%rd43, %fd1;
	st.local.v2.u64 	[%rd3], {%rd114, %rd43};
	mov.u64 	%rd44, $str;
	cvta.global.u64 	%rd45, %rd44;
	add.u64 	%rd46, %SP, 0;
	{ // callseq 0, 0
	.param .b64 param0;
	st.param.b64 	[param0], %rd45;
	.param .b64 param1;
	st.param.b64 	[param1], %rd46;
	.param .b32 retval0;
	call.uni (retval0), 
	vprintf, 
	(
	param0, 
	param1
	);
	ld.param.b32 	%r13, [retval0];
	} // callseq 0
$L__BB2_5:
	ld.global.u16 	%rs71, [%rd15+2];
	and.b16  	%rs31, %rs71, 32767;
	setp.ne.s16 	%p4, %rs31, 31744;
	@%p4 bra 	$L__BB2_7;
	// begin inline asm
	{  cvt.f32.f16 %f2, %rs71;}

	// end inline asm
	cvt.f64.f32 	%fd2, %f2;
	mov.b64 	%rd47, %fd2;
	st.local.v2.u64 	[%rd3], {%rd114, %rd47};
	mov.u64 	%rd48, $str;
	cvta.global.u64 	%rd49, %rd48;
	add.u64 	%rd50, %SP, 0;
	{ // callseq 1, 0
	.param .b64 param0;
	st.param.b64 	[param0], %rd49;
	.param .b64 param1;
	st.param.b64 	[param1], %rd50;
	.param .b32 retval0;
	call.uni (retval0), 
	vprintf, 
	(
	param0, 
	param1
	);
	ld.param.b32 	%r15, [retval0];
	} // callseq 1
	ld.global.u16 	%rs71, [%rd15+2];
$L__BB2_7:
	ld.global.u16 	%rs33, [%rd15];
	// begin inline asm
	{  cvt.f32.f16 %f3, %rs33;}

	// end inline asm
	// begin inline asm
	{  cvt.f32.f16 %f4, %rs71;}

	// end inline asm
	mul.f32 	%f5, %f4, %f4;
	fma.rn.f32 	%f6, %f3, %f3, %f5;
	add.s64 	%rd51, %rd1, %rd112;
	st.global.f32 	[%rd51], %f6;
	add.s64 	%rd16, %rd114, %rd5;
	add.s64 	%rd17, %rd11, %rd112;
	ld.global.u16 	%rs5, [%rd17+-2];
	and.b16  	%rs35, %rs5, 32767;
	setp.ne.s16 	%p5, %rs35, 31744;
	@%p5 bra 	$L__BB2_9;
	// begin inline asm
	{  cvt.f32.f16 %f7, %rs5;}

	// end inline asm
	cvt.f64.f32 	%fd3, %f7;
	mov.b64 	%rd52, %fd3;
	st.local.v2.u64 	[%rd3], {%rd16, %rd52};
	mov.u64 	%rd53, $str;
	cvta.global.u64 	%rd54, %rd53;
	add.u64 	%rd55, %SP, 0;
	{ // callseq 2, 0
	.param .b64 param0;
	st.param.b64 	[param0], %rd54;
	.param .b64 param1;
	st.param.b64 	[param1], %rd55;
	.param .b32 retval0;
	call.uni (retval0), 
	vprintf, 
	(
	param0, 
	param1
	);
	ld.param.b32 	%r17, [retval0];
	} // callseq 2
$L__BB2_9:
	ld.global.u16 	%rs72, [%rd17];
	and.b16  	%rs37, %rs72, 32767;
	setp.ne.s16 	%p6, %rs37, 31744;
	@%p6 bra 	$L__BB2_11;
	// begin inline asm
	{  cvt.f32.f16 %f8, %rs72;}

	// end inline asm
	cvt.f64.f32 	%fd4, %f8;
	mov.b64 	%rd56, %fd4;
	st.local.v2.u64 	[%rd3], {%rd16, %rd56};
	mov.u64 	%rd57, $str;
	cvta.global.u64 	%rd58, %rd57;
	add.u64 	%rd59, %SP, 0;
	{ // callseq 3, 0
	.param .b64 param0;
	st.param.b64 	[param0], %rd58;
	.param .b64 param1;
	st.param.b64 	[param1], %rd59;
	.param .b32 retval0;
	call.uni (retval0), 
	vprintf, 
	(
	param0, 
	param1
	);
	ld.param.b32 	%r19, [retval0];
	} // callseq 3
	ld.global.u16 	%rs72, [%rd17];
$L__BB2_11:
	ld.global.u16 	%rs39, [%rd17+-2];
	// begin inline asm
	{  cvt.f32.f16 %f9, %rs39;}

	// end inline asm
	// begin inline asm
	{  cvt.f32.f16 %f10, %rs72;}

	// end inline asm
	mul.f32 	%f11, %f10, %f10;
	fma.rn.f32 	%f12, %f9, %f9, %f11;
	add.s64 	%rd60, %rd12, %rd112;
	st.global.f32 	[%rd60], %f12;
	shl.b64 	%rd61, %rd5, 1;
	add.s64 	%rd18, %rd61, %rd114;
	add.s64 	%rd19, %rd10, %rd112;
	ld.global.u16 	%rs9, [%rd19+-2];
	and.b16  	%rs41, %rs9, 32767;
	setp.ne.s16 	%p7, %rs41, 31744;
	@%p7 bra 	$L__BB2_13;
	// begin inline asm
	{  cvt.f32.f16 %f13, %rs9;}

	// end inline asm
	cvt.f64.f32 	%fd5, %f13;
	mov.b64 	%rd62, %fd5;
	st.local.v2.u64 	[%rd3], {%rd18, %rd62};
	mov.u64 	%rd63, $str;
	cvta.global.u64 	%rd64, %rd63;
	add.u64 	%rd65, %SP, 0;
	{ // callseq 4, 0
	.param .b64 param0;
	st.param.b64 	[param0], %rd64;
	.param .b64 param1;
	st.param.b64 	[param1], %rd65;
	.param .b32 retval0;
	call.uni (retval0), 
	vprintf, 
	(
	param0, 
	param1
	);
	ld.param.b32 	%r21, [retval0];
	} // callseq 4
$L__BB2_13:
	ld.global.u16 	%rs73, [%rd19];
	and.b16  	%rs43, %rs73, 32767;
	setp.ne.s16 	%p8, %rs43, 31744;
	@%p8 bra 	$L__BB2_15;
	// begin inline asm
	{  cvt.f32.f16 %f14, %rs73;}

	// end inline asm
	cvt.f64.f32 	%fd6, %f14;
	mov.b64 	%rd66, %fd6;
	st.local.v2.u64 	[%rd3], {%rd18, %rd66};
	mov.u64 	%rd67, $str;
	cvta.global.u64 	%rd68, %rd67;
	add.u64 	%rd69, %SP, 0;
	{ // callseq 5, 0
	.param .b64 param0;
	st.param.b64 	[param0], %rd68;
	.param .b64 param1;
	st.param.b64 	[param1], %rd69;
	.param .b32 retval0;
	call.uni (retval0), 
	vprintf, 
	(
	param0, 
	param1
	);
	ld.param.b32 	%r23, [retval0];
	} // callseq 5
	ld.global.u16 	%rs73, [%rd19];
$L__BB2_15:
	ld.global.u16 	%rs45, [%rd19+-2];
	// begin inline asm
	{  cvt.f32.f16 %f15, %rs45;}

	// end inline asm
	// begin inline asm
	{  cvt.f32.f16 %f16, %rs73;}

	// end inline asm
	mul.f32 	%f17, %f16, %f16;
	fma.rn.f32 	%f18, %f15, %f15, %f17;
	add.s64 	%rd70, %rd8, %rd112;
	st.global.f32 	[%rd70], %f18;
	add.s64 	%rd20, %rd16, %rd5;
	mad.lo.s64 	%rd21, %rd5, 3, %rd114;
	add.s64 	%rd22, %rd9, %rd112;
	ld.global.u16 	%rs13, [%rd22+-2];
	and.b16  	%rs47, %rs13, 32767;
	setp.ne.s16 	%p9, %rs47, 31744;
	@%p9 bra 	$L__BB2_17;
	// begin inline asm
	{  cvt.f32.f16 %f19, %rs13;}

	// end inline asm
	cvt.f64.f32 	%fd7, %f19;
	mov.b64 	%rd71, %fd7;
	st.local.v2.u64 	[%rd3], {%rd21, %rd71};
	mov.u64 	%rd72, $str;
	cvta.global.u64 	%rd73, %rd72;
	add.u64 	%rd74, %SP, 0;
	{ // callseq 6, 0
	.param .b64 param0;
	st.param.b64 	[param0], %rd73;
	.param .b64 param1;
	st.param.b64 	[param1], %rd74;
	.param .b32 retval0;
	call.uni (retval0), 
	vprintf, 
	(
	param0, 
	param1
	);
	ld.param.b32 	%r25, [retval0];
	} // callseq 6
$L__BB2_17:
	ld.global.u16 	%rs74, [%rd22];
	and.b16  	%rs49, %rs74, 32767;
	setp.ne.s16 	%p10, %rs49, 31744;
	@%p10 bra 	$L__BB2_19;
	// begin inline asm
	{  cvt.f32.f16 %f20, %rs74;}

	// end inline asm
	cvt.f64.f32 	%fd8, %f20;
	mov.b64 	%rd75, %fd8;
	st.local.v2.u64 	[%rd3], {%rd21, %rd75};
	mov.u64 	%rd76, $str;
	cvta.global.u64 	%rd77, %rd76;
	add.u64 	%rd78, %SP, 0;
	{ // callseq 7, 0
	.param .b64 param0;
	st.param.b64 	[param0], %rd77;
	.param .b64 param1;
	st.param.b64 	[param1], %rd78;
	.param .b32 retval0;
	call.uni (retval0), 
	vprintf, 
	(
	param0, 
	param1
	);
	ld.param.b32 	%r27, [retval0];
	} // callseq 7
	ld.global.u16 	%rs74, [%rd22];
$L__BB2_19:
	ld.global.u16 	%rs51, [%rd22+-2];
	// begin inline asm
	{  cvt.f32.f16 %f21, %rs51;}

	// end inline asm
	// begin inline asm
	{  cvt.f32.f16 %f22, %rs74;}

	// end inline asm
	mul.f32 	%f23, %f22, %f22;
	fma.rn.f32 	%f24, %f21, %f21, %f23;
	add.s64 	%rd79, %rd7, %rd112;
	st.global.f32 	[%rd79], %f24;
	add.s64 	%rd80, %rd20, %rd5;
	add.s64 	%rd114, %rd80, %rd5;
	add.s32 	%r42, %r42, 4;
	shl.b64 	%rd81, %rd5, 4;
	add.s64 	%rd112, %rd112, %rd81;
	setp.ne.s32 	%p11, %r42, 0;
	@%p11 bra 	$L__BB2_3;
$L__BB2_20:
	setp.eq.s32 	%p12, %r1, 0;
	@%p12 bra 	$L__BB2_37;
	setp.eq.s32 	%p13, %r1, 1;
	@%p13 bra 	$L__BB2_31;
	shl.b64 	%rd82, %rd114, 2;
	add.s64 	%rd26, %rd2, %rd82;
	ld.global.u16 	%rs17, [%rd26];
	and.b16  	%rs53, %rs17, 32767;
	setp.ne.s16 	%p14, %rs53, 31744;
	@%p14 bra 	$L__BB2_24;
	// begin inline asm
	{  cvt.f32.f16 %f25, %rs17;}

	// end inline asm
	cvt.f64.f32 	%fd9, %f25;
	mov.b64 	%rd83, %fd9;
	st.local.v2.u64 	[%rd3], {%rd114, %rd83};
	mov.u64 	%rd84, $str;
	cvta.global.u64 	%rd85, %rd84;
	add.u64 	%rd86, %SP, 0;
	{ // callseq 8, 0
	.param .b64 param0;
	st.param.b64 	[param0], %rd85;
	.param .b64 param1;
	st.param.b64 	[param1], %rd86;
	.param .b32 retval0;
	call.uni (retval0), 
	vprintf, 
	(
	param0, 
	param1
	);
	ld.param.b32 	%r29, [retval0];
	} // callseq 8
$L__BB2_24:
	ld.global.u16 	%rs75, [%rd26+2];
	and.b16  	%rs55, %rs75, 32767;
	setp.ne.s16 	%p15, %rs55, 31744;
	@%p15 bra 	$L__BB2_26;
	// begin inline asm
	{  cvt.f32.f16 %f26, %rs75;}

	// end inline asm
	cvt.f64.f32 	%fd10, %f26;
	mov.b64 	%rd87, %fd10;
	st.local.v2.u64 	[%rd3], {%rd114, %rd87};
	mov.u64 	%rd88, $str;
	cvta.global.u64 	%rd89, %rd88;
	add.u64 	%rd90, %SP, 0;
	{ // callseq 9, 0
	.param .b64 param0;
	st.param.b64 	[param0], %rd89;
	.param .b64 param1;
	st.param.b64 	[param1], %rd90;
	.param .b32 retval0;
	call.uni (retval0), 
	vprintf, 
	(
	param0, 
	param1
	);
	ld.param.b32 	%r31, [retval0];
	} // callseq 9
	ld.global.u16 	%rs75, [%rd26+2];
$L__BB2_26:
	ld.global.u16 	%rs57, [%rd26];
	// begin inline asm
	{  cvt.f32.f16 %f27, %rs57;}

	// end inline asm
	// begin inline asm
	{  cvt.f32.f16 %f28, %rs75;}

	// end inline asm
	mul.f32 	%f29, %f28, %f28;
	fma.rn.f32 	%f30, %f27, %f27, %f29;
	add.s64 	%rd27, %rd1, %rd82;
	st.global.f32 	[%rd27], %f30;
	add.s64 	%rd28, %rd114, %rd5;
	shl.b64 	%rd29, %rd5, 2;
	add.s64 	%rd30, %rd26, %rd29;
	ld.global.u16 	%rs21, [%rd30];
	and.b16  	%rs59, %rs21, 32767;
	setp.ne.s16 	%p16, %rs59, 31744;
	@%p16 bra 	$L__BB2_28;
	// begin inline asm
	{  cvt.f32.f16 %f31, %rs21;}

	// end inline asm
	cvt.f64.f32 	%fd11, %f31;
	mov.b64 	%rd92, %fd11;
	st.local.v2.u64 	[%rd3], {%rd28, %rd92};
	mov.u64 	%rd93, $str;
	cvta.global.u64 	%rd94, %rd93;
	add.u64 	%rd95, %SP, 0;
	{ // callseq 10, 0
	.param .b64 param0;
	st.param.b64 	[param0], %rd94;
	.param .b64 param1;
	st.param.b64 	[param1], %rd95;
	.param .b32 retval0;
	call.uni (retval0), 
	vprintf, 
	(
	param0, 
	param1
	);
	ld.param.b32 	%r33, [retval0];
	} // callseq 10
$L__BB2_28:
	ld.global.u16 	%rs76, [%rd30+2];
	and.b16  	%rs61, %rs76, 32767;
	setp.ne.s16 	%p17, %rs61, 31744;
	@%p17 bra 	$L__BB2_30;
	// begin inline asm
	{  cvt.f32.f16 %f32, %rs76;}

	// end inline asm
	cvt.f64.f32 	%fd12, %f32;
	mov.b64 	%rd96, %fd12;
	st.local.v2.u64 	[%rd3], {%rd28, %rd96};
	mov.u64 	%rd97, $str;
	cvta.global.u64 	%rd98, %rd97;
	add.u64 	%rd99, %SP, 0;
	{ // callseq 11, 0
	.param .b64 param0;
	st.param.b64 	[param0], %rd98;
	.param .b64 param1;
	st.param.b64 	[param1], %rd99;
	.param .b32 retval0;
	call.uni (retval0), 
	vprintf, 
	(
	param0, 
	param1
	);
	ld.param.b32 	%r35, [retval0];
	} // callseq 11
	ld.global.u16 	%rs76, [%rd30+2];
$L__BB2_30:
	ld.global.u16 	%rs63, [%rd30];
	// begin inline asm
	{  cvt.f32.f16 %f33, %rs63;}

	// end inline asm
	// begin inline asm
	{  cvt.f32.f16 %f34, %rs76;}

	// end inline asm
	mul.f32 	%f35, %f34, %f34;
	fma.rn.f32 	%f36, %f33, %f33, %f35;
	add.s64 	%rd100, %rd27, %rd29;
	st.global.f32 	[%rd100], %f36;
	add.s64 	%rd114, %rd28, %rd5;
$L__BB2_31:
	and.b32  	%r37, %r6, 1;
	setp.eq.b32 	%p18, %r37, 1;
	not.pred 	%p19, %p18;
	@%p19 bra 	$L__BB2_37;
	shl.b64 	%rd101, %rd114, 2;
	add.s64 	%rd33, %rd2, %rd101;
	ld.global.u16 	%rs25, [%rd33];
	and.b16  	%rs65, %rs25, 32767;
	setp.ne.s16 	%p20, %rs65, 31744;
	@%p20 bra 	$L__BB2_34;
	// begin inline asm
	{  cvt.f32.f16 %f37, %rs25;}

	// end inline asm
	cvt.f64.f32 	%fd13, %f37;
	mov.b64 	%rd102, %fd13;
	st.local.v2.u64 	[%rd3], {%rd114, %rd102};
	mov.u64 	%rd103, $str;
	cvta.global.u64 	%rd104, %rd103;
	add.u64 	%rd105, %SP, 0;
	{ // callseq 12, 0
	.param .b64 param0;
	st.param.b64 	[param0], %rd104;
	.param .b64 param1;
	st.param.b64 	[param1], %rd105;
	.param .b32 retval0;
	call.uni (retval0), 
	vprintf, 
	(
	param0, 
	param1
	);
	ld.param.b32 	%r38, [retval0];
	} // callseq 12
$L__BB2_34:
	ld.global.u16 	%rs77, [%rd33+2];
	and.b16  	%rs67, %rs77, 32767;
	setp.ne.s16 	%p21, %rs67, 31744;
	@%p21 bra 	$L__BB2_36;
	// begin inline asm
	{  cvt.f32.f16 %f38, %rs77;}

	// end inline asm
	cvt.f64.f32 	%fd14, %f38;
	mov.b64 	%rd106, %fd14;
	st.local.v2.u64 	[%rd3], {%rd114, %rd106};
	mov.u64 	%rd107, $str;
	cvta.global.u64 	%rd108, %rd107;
	add.u64 	%rd109, %SP, 0;
	{ // callseq 13, 0
	.param .b64 param0;
	st.param.b64 	[param0], %rd108;
	.param .b64 param1;
	st.param.b64 	[param1], %rd109;
	.param .b32 retval0;
	call.uni (retval0), 
	vprintf, 
	(
	param0, 
	param1
	);
	ld.param.b32 	%r40, [retval0];
	} // callseq 13
	ld.global.u16 	%rs77, [%rd33+2];
$L__BB2_36:
	ld.global.u16 	%rs69, [%rd33];
	// begin inline asm
	{  cvt.f32.f16 %f39, %rs69;}

	// end inline asm
	// begin inline asm
	{  cvt.f32.f16 %f40, %rs77;}

	// end inline asm
	mul.f32 	%f41, %f40, %f40;
	fma.rn.f32 	%f42, %f39, %f39, %f41;
	add.s64 	%rd111, %rd1, %rd101;
	st.global.f32 	[%rd111], %f42;
$L__BB2_37:
	ret;

}
	// .globl	_Z37complex_modulus_squared_interlace_gpuP7__half2Pfiiiii
.visible .entry _Z37complex_modulus_squared_interlace_gpuP7__half2Pfiiiii(
	.param .u64 .ptr .align 1 _Z37complex_modulus_squared_interlace_gpuP7__half2Pfiiiii_param_0,
	.param .u64 .ptr .align 1 _Z37complex_modulus_squared_interlace_gpuP7__half2Pfiiiii_param_1,
	.param .u32 _Z37complex_modulus_squared_interlace_gpuP7__half2Pfiiiii_param_2,
	.param .u32 _Z37complex_modulus_squared_interlace_gpuP7__half2Pfiiiii_param_3,
	.param .u32 _Z37complex_modulus_squared_interlace_gpuP7__half2Pfiiiii_param_4,
	.param .u32 _Z37complex_modulus_squared_interlace_gpuP7__half2Pfiiiii_param_5,
	.param .u32 _Z37complex_modulus_squared_interlace_gpuP7__half2Pfiiiii_param_6
)
{
	.local .align 16 .b8 	__local_depot3[16];
	.reg .b64 	%SP;
	.reg .b64 	%SPL;
	.reg .pred 	%p<18>;
	.reg .b16 	%rs<67>;
	.reg .b32 	%r<41>;
	.reg .b32 	%f<51>;
	.reg .b64 	%rd<93>;
	.reg .b64 	%fd<13>;

	mov.u64 	%SPL, __local_depot3;
	cvta.local.u64 	%SP, %SPL;
	ld.param.u64 	%rd26, [_Z37complex_modulus_squared_interlace_gpuP7__half2Pfiiiii_param_0];
	ld.param.u64 	%rd27, [_Z37complex_modulus_squared_interlace_gpuP7__half2Pfiiiii_param_1];
	ld.param.u32 	%r7, [_Z37complex_modulus_squared_interlace_gpuP7__half2Pfiiiii_param_2];
	ld.param.u32 	%r3, [_Z37complex_modulus_squared_interlace_gpuP7__half2Pfiiiii_param_3];
	ld.param.u32 	%r4, [_Z37complex_modulus_squared_interlace_gpuP7__half2Pfiiiii_param_4];
	ld.param.u32 	%r5, [_Z37complex_modulus_squared_interlace_gpuP7__half2Pfiiiii_param_5];
	ld.param.u32 	%r6, [_Z37complex_modulus_squared_interlace_gpuP7__half2Pfiiiii_param_6];
	cvta.to.global.u64 	%rd1, %rd27;
	cvta.to.global.u64 	%rd2, %rd26;
	add.u64 	%rd28, %SP, 0;
	add.u64 	%rd3, %SPL, 0;
	mov.u32 	%r8, %tid.x;
	mov.u32 	%r9, %ctaid.x;
	mad.lo.s32 	%r10, %r9, %r7, %r9;
	shl.b32 	%r11, %r10, 1;
	add.s32 	%r12, %r11, %r8;
	cvt.u64.u32 	%rd92, %r12;
	cvt.s64.s32 	%rd29, %r7;
	add.s64 	%rd5, %rd29, 1;
	add.s64 	%rd91, %rd5, %rd92;
	setp.lt.s32 	%p1, %r5, 1;
	@%p1 bra 	$L__BB3_30;
	cvt.rn.f32.s32 	%f1, %r3;
	cvt.rn.f32.s32 	%f2, %r4;
	cvt.s64.s32 	%rd7, %r6;
	setp.eq.s32 	%p2, %r5, 1;
	@%p2 bra 	$L__BB3_20;
	mov.b32 	%r40, 0;
	mov.u64 	%rd32, $str$1;
	shl.b64 	%rd12, %rd5, 2;
$L__BB3_3:
	shl.b64 	%rd30, %rd92, 2;
	add.s64 	%rd10, %rd2, %rd30;
	ld.global.u16 	%rs1, [%rd10];
	and.b16  	%rs25, %rs1, 32767;
	setp.ne.s16 	%p3, %rs25, 31744;
	@%p3 bra 	$L__BB3_5;
	// begin inline asm
	{  cvt.f32.f16 %f3, %rs1;}

	// end inline asm
	cvt.f64.f32 	%fd1, %f3;
	mov.b64 	%rd31, %fd1;
	st.local.v2.u64 	[%rd3], {%rd92, %rd31};
	cvta.global.u64 	%rd33, %rd32;
	{ // callseq 14, 0
	.param .b64 param0;
	st.param.b64 	[param0], %rd33;
	.param .b64 param1;
	st.param.b64 	[param1], %rd28;
	.param .b32 retval0;
	call.uni (retval0), 
	vprintf, 
	(
	param0, 
	param1
	);
	ld.param.b32 	%r14, [retval0];
	} // callseq 14
$L__BB3_5:
	ld.global.u16 	%rs61, [%rd10+2];
	and.b16  	%rs27, %rs61, 32767;
	setp.ne.s16 	%p4, %rs27, 31744;
	@%p4 bra 	$L__BB3_7;
	// begin inline asm
	{  cvt.f32.f16 %f4, %rs61;}

	// end inline asm
	cvt.f64.f32 	%fd2, %f4;
	mov.b64 	%rd35, %fd2;
	st.local.v2.u64 	[%rd3], {%rd92, %rd35};
	cvta.global.u64 	%rd37, %rd32;
	{ // callseq 15, 0
	.param .b64 param0;
	st.param.b64 	[param0], %rd37;
	.param .b64 param1;
	st.param.b64 	[param1], %rd28;
	.param .b32 retval0;
	call.uni (retval0), 
	vprintf, 
	(
	param0, 
	param1
	);
	ld.param.b32 	%r16, [retval0];
	} // callseq 15
	ld.global.u16 	%rs61, [%rd10+2];
$L__BB3_7:
	ld.global.u16 	%rs29, [%rd10];
	// begin inline asm
	{  cvt.f32.f16 %f5, %rs29;}

	// end inline asm
	// begin inline asm
	{  cvt.f32.f16 %f6, %rs61;}

	// end inline asm
	mul.f32 	%f7, %f6, %f6;
	fma.rn.f32 	%f8, %f5, %f5, %f7;
	add.s64 	%rd11, %rd1, %rd30;
	mul.f32 	%f9, %f8, %f1;
	st.global.f32 	[%rd11], %f9;
	add.s64 	%rd13, %rd10, %rd12;
	ld.global.u16 	%rs5, [%rd13];
	and.b16  	%rs31, %rs5, 32767;
	setp.ne.s16 	%p5, %rs31, 31744;
	@%p5 bra 	$L__BB3_9;
	// begin inline asm
	{  cvt.f32.f16 %f10, %rs5;}

	// end inline asm
	cvt.f64.f32 	%fd3, %f10;
	mov.b64 	%rd40, %fd3;
	st.local.v2.u64 	[%rd3], {%rd91, %rd40};
	mov.u64 	%rd41, $str$2;
	cvta.global.u64 	%rd42, %rd41;
	add.u64 	%rd43, %SP, 0;
	{ // callseq 16, 0
	.param .b64 param0;
	st.param.b64 	[param0], %rd42;
	.param .b64 param1;
	st.param.b64 	[param1], %rd43;
	.param .b32 retval0;
	call.uni (retval0), 
	vprintf, 
	(
	param0, 
	param1
	);
	ld.param.b32 	%r18, [retval0];
	} // callseq 16
$L__BB3_9:
	ld.global.u16 	%rs62, [%rd13+2];
	and.b16  	%rs33, %rs62, 32767;
	setp.ne.s16 	%p6, %rs33, 31744;
	@%p6 bra 	$L__BB3_11;
	// begin inline asm
	{  cvt.f32.f16 %f11, %rs62;}

	// end inline asm
	cvt.f64.f32 	%fd4, %f11;
	mov.b64 	%rd44, %fd4;
	st.local.v2.u64 	[%rd3], {%rd91, %rd44};
	mov.u64 	%rd45, $str$2;
	cvta.global.u64 	%rd46, %rd45;
	add.u64 	%rd47, %SP, 0;
	{ // callseq 17, 0
	.param .b64 param0;
	st.param.b64 	[param0], %rd46;
	.param .b64 param1;
	st.param.b64 	[param1], %rd47;
	.param .b32 retval0;
	call.uni (retval0), 
	vprintf, 
	(
	param0, 
	param1
	);
	ld.param.b32 	%r20, [retval0];
	} // callseq 17
	ld.global.u16 	%rs62, [%rd13+2];
$L__BB3_11:
	ld.global.u16 	%rs35, [%rd13];
	// begin inline asm
	{  cvt.f32.f16 %f12, %rs35;}

	// end inline asm
	// begin inline asm
	{  cvt.f32.f16 %f13, %rs62;}

	// end inline asm
	mul.f32 	%f14, %f13, %f13;
	fma.rn.f32 	%f15, %f12, %f12, %f14;
	add.s64 	%rd48, %rd11, %rd12;
	mul.f32 	%f16, %f15, %f2;
	st.global.f32 	[%rd48], %f16;
	ld.global.f32 	%f17, [%rd11];
	add.f32 	%f18, %f17, %f16;
	st.global.f32 	[%rd11], %f18;
	add.s64 	%rd14, %rd92, %rd7;
	shl.b64 	%rd15, %rd7, 2;
	add.s64 	%rd16, %rd10, %rd15;
	ld.global.u16 	%rs9, [%rd16];
	and.b16  	%rs37, %rs9, 32767;
	setp.ne.s16 	%p7, %rs37, 31744;
	@%p7 bra 	$L__BB3_13;
	// begin inline asm
	{  cvt.f32.f16 %f19, %rs9;}

	// end inline asm
	cvt.f64.f32 	%fd5, %f19;
	mov.b64 	%rd49, %fd5;
	st.local.v2.u64 	[%rd3], {%rd14, %rd49};
	mov.u64 	%rd50, $str$1;
	cvta.global.u64 	%rd51, %rd50;
	add.u64 	%rd52, %SP, 0;
	{ // callseq 18, 0
	.param .b64 param0;
	st.param.b64 	[param0], %rd51;
	.param .b64 param1;
	st.param.b64 	[param1], %rd52;
	.param .b32 retval0;
	call.uni (retval0), 
	vprintf, 
	(
	param0, 
	param1
	);
	ld.param.b32 	%r22, [retval0];
	} // callseq 18
$L__BB3_13:
	ld.global.u16 	%rs63, [%rd16+2];
	and.b16  	%rs39, %rs63, 32767;
	setp.ne.s16 	%p8, %rs39, 31744;
	@%p8 bra 	$L__BB3_15;
	// begin inline asm
	{  cvt.f32.f16 %f20, %rs63;}

	// end inline asm
	cvt.f64.f32 	%fd6, %f20;
	mov.b64 	%rd53, %fd6;
	st.local.v2.u64 	[%rd3], {%rd14, %rd53};
	mov.u64 	%rd54, $str$1;
	cvta.global.u64 	%rd55, %rd54;
	add.u64 	%rd56, %SP, 0;
	{ // callseq 19, 0
	.param .b64 param0;
	st.param.b64 	[param0], %rd55;
	.param .b64 param1;
	st.param.b64 	[param1], %rd56;
	.param .b32 retval0;
	call.uni (retval0), 
	vprintf, 
	(
	param0, 
	param1
	);
	ld.param.b32 	%r24, [retval0];
	} // callseq 19
	ld.global.u16 	%rs63, [%rd16+2];
$L__BB3_15:
	ld.global.u16 	%rs41, [%rd16];
	// begin inline asm
	{  cvt.f32.f16 %f21, %rs41;}

	// end inline asm
	// begin inline asm
	{  cvt.f32.f16 %f22, %rs63;}

	// end inline asm
	mul.f32 	%f23, %f22, %f22;
	fma.rn.f32 	%f24, %f21, %f21, %f23;
	add.s64 	%rd17, %rd11, %rd15;
	mul.f32 	%f25, %f24, %f1;
	st.global.f32 	[%rd17], %f25;
	add.s64 	%rd18, %rd16, %rd12;
	ld.global.u16 	%rs13, [%rd18];
	and.b16  	%rs43, %rs13, 32767;
	setp.ne.s16 	%p9, %rs43, 31744;
	@%p9 bra 	$L__BB3_17;
	// begin inline asm
	{  cvt.f32.f16 %f26, %rs13;}

	// end inline asm
	cvt.f64.f32 	%fd7, %f26;
	add.s64 	%rd57, %rd14, %rd5;
	mov.b64 	%rd58, %fd7;
	st.local.v2.u64 	[%rd3], {%rd57, %rd58};
	mov.u64 	%rd59, $str$2;
	cvta.global.u64 	%rd60, %rd59;
	add.u64 	%rd61, %SP, 0;
	{ // callseq 20, 0
	.param .b64 param0;
	st.param.b64 	[param0], %rd60;
	.param .b64 param1;
	st.param.b64 	[param1], %rd61;
	.param .b32 retval0;
	call.uni (retval0), 
	vprintf, 
	(
	param0, 
	param1
	);
	ld.param.b32 	%r26, [retval0];
	} // callseq 20
$L__BB3_17:
	ld.global.u16 	%rs64, [%rd18+2];
	and.b16  	%rs45, %rs64, 32767;
	setp.ne.s16 	%p10, %rs45, 31744;
	@%p10 bra 	$L__BB3_19;
	// begin inline asm
	{  cvt.f32.f16 %f27, %rs64;}

	// end inline asm
	cvt.f64.f32 	%fd8, %f27;
	add.s64 	%rd62, %rd14, %rd5;
	mov.b64 	%rd63, %fd8;
	st.local.v2.u64 	[%rd3], {%rd62, %rd63};
	mov.u64 	%rd64, $str$2;
	cvta.global.u64 	%rd65, %rd64;
	add.u64 	%rd66, %SP, 0;
	{ // callseq 21, 0
	.param .b64 param0;
	st.param.b64 	[param0], %rd65;
	.param .b64 param1;
	st.param.b64 	[param1], %rd66;
	.param .b32 retval0;
	call.uni (retval0), 
	vprintf, 
	(
	param0, 
	param1
	);
	ld.param.b32 	%r28, [retval0];
	} // callseq 21
	ld.global.u16 	%rs64, [%rd18+2];
$L__BB3_19:
	ld.global.u16 	%rs47, [%rd18];
	// begin inline asm
	{  cvt.f32.f16 %f28, %rs47;}

	// end inline asm
	// begin inline asm
	{  cvt.f32.f16 %f29, %rs64;}

	// end inline asm
	mul.f32 	%f30, %f29, %f29;
	fma.rn.f32 	%f31, %f28, %f28, %f30;
	add.s64 	%rd67, %rd17, %rd12;
	mul.f32 	%f32, %f31, %f2;
	st.global.f32 	[%rd67], %f32;
	ld.global.f32 	%f33, [%rd17];
	add.f32 	%f34, %f33, %f32;
	st.global.f32 	[%rd17], %f34;
	add.s64 	%rd92, %rd14, %rd7;
	add.s64 	%rd91, %rd92, %rd5;
	add.s32 	%r40, %r40, 2;
	and.b32  	%r30, %r5, 2147483646;
	setp.ne.s32 	%p11, %r40, %r30;
	@%p11 bra 	$L__BB3_3;
$L__BB3_20:
	and.b32  	%r31, %r5, 1;
	setp.eq.b32 	%p12, %r31, 1;
	not.pred 	%p13, %p12;
	@%p13 bra 	$L__BB3_30;
	shl.b64 	%rd68, %rd92, 2;
	add.s64 	%rd23, %rd2, %rd68;
	ld.global.u16 	%rs17, [%rd23];
	and.b16  	%rs49, %rs17, 32767;
	setp.ne.s16 	%p14, %rs49, 31744;
	@%p14 bra 	$L__BB3_23;
	// begin inline asm
	{  cvt.f32.f16 %f35, %rs17;}

	// end inline asm
	cvt.f64.f32 	%fd9, %f35;
	mov.b64 	%rd69, %fd9;
	st.local.v2.u64 	[%rd3], {%rd92, %rd69};
	mov.u64 	%rd70, $str$1;
	cvta.global.u64 	%rd71, %rd70;
	add.u64 	%rd72, %SP, 0;
	{ // callseq 22, 0
	.param .b64 param0;
	st.param.b64 	[param0], %rd71;
	.param .b64 param1;
	st.param.b64 	[param1], %rd72;
	.param .b32 retval0;
	call.uni (retval0), 
	vprintf, 
	(
	param0, 
	param1
	);
	ld.param.b32 	%r32, [retval0];
	} // callseq 22
$L__BB3_23:
	ld.global.u16 	%rs65, [%rd23+2];
	and.b16  	%rs51, %rs65, 32767;
	setp.ne.s16 	%p15, %rs51, 31744;
	@%p15 bra 	$L__BB3_25;
	// begin inline asm
	{  cvt.f32.f16 %f36, %rs65;}

	// end inline asm
	cvt.f64.f32 	%fd10, %f36;
	mov.b64 	%rd73, %fd10;
	st.local.v2.u64 	[%rd3], {%rd92, %rd73};
	mov.u64 	%rd74, $str$1;
	cvta.global.u64 	%rd75, %rd74;
	add.u64 	%rd76, %SP, 0;
	{ // callseq 23, 0
	.param .b64 param0;
	st.param.b64 	[param0], %rd75;
	.param .b64 param1;
	st.param.b64 	[param1], %rd76;
	.param .b32 retval0;
	call.uni (retval0), 
	vprintf, 
	(
	param0, 
	param1
	);
	ld.param.b32 	%r34, [retval0];
	} // callseq 23
	ld.global.u16 	%rs65, [%rd23+2];
$L__BB3_25:
	ld.global.u16 	%rs53, [%rd23];
	// begin inline asm
	{  cvt.f32.f16 %f37, %rs53;}

	// end inline asm
	// begin inline asm
	{  cvt.f32.f16 %f38, %rs65;}

	// end inline asm
	mul.f32 	%f39, %f38, %f38;
	fma.rn.f32 	%f40, %f37, %f37, %f39;
	add.s64 	%rd24, %rd1, %rd68;
	mul.f32 	%f41, %f40, %f1;
	st.global.f32 	[%rd24], %f41;
	shl.b64 	%rd78, %rd91, 2;
	add.s64 	%rd25, %rd2, %rd78;
	ld.global.u16 	%rs21, [%rd25];
	and.b16  	%rs55, %rs21, 32767;
	setp.ne.s16 	%p16, %rs55, 31744;
	@%p16 bra 	$L__BB3_27;
	// begin inline asm
	{  cvt.f32.f16 %f42, %rs21;}

	// end inline asm
	cvt.f64.f32 	%fd11, %f42;
	mov.b64 	%rd79, %fd11;
	st.local.v2.u64 	[%rd3], {%rd91, %rd79};
	mov.u64 	%rd80, $str$2;
	cvta.global.u64 	%rd81, %rd80;
	add.u64 	%rd82, %SP, 0;
	{ // callseq 24, 0
	.param .b64 param0;
	st.param.b64 	[param0], %rd81;
	.param .b64 param1;
	st.param.b64 	[param1], %rd82;
	.param .b32 retval0;
	call.uni (retval0), 
	vprintf, 
	(
	param0, 
	param1
	);
	ld.param.b32 	%r36, [retval0];
	} // callseq 24
$L__BB3_27:
	ld.global.u16 	%rs66, [%rd25+2];
	and.b16  	%rs57, %rs66, 32767;
	setp.ne.s16 	%p17, %rs57, 31744;
	@%p17 bra 	$L__BB3_29;
	// begin inline asm
	{  cvt.f32.f16 %f43, %rs66;}

	// end inline asm
	cvt.f64.f32 	%fd12, %f43;
	mov.b64 	%rd83, %fd12;
	st.local.v2.u64 	[%rd3], {%rd91, %rd83};
	mov.u64 	%rd84, $str$2;
	cvta.global.u64 	%rd85, %rd84;
	add.u64 	%rd86, %SP, 0;
	{ // callseq 25, 0
	.param .b64 param0;
	st.param.b64 	[param0], %rd85;
	.param .b64 param1;
	st.param.b64 	[param1], %rd86;
	.param .b32 retval0;
	call.uni (retval0), 
	vprintf, 
	(
	param0, 
	param1
	);
	ld.param.b32 	%r38, [retval0];
	} // callseq 25
	ld.global.u16 	%rs66, [%rd25+2];
$L__BB3_29:
	ld.global.u16 	%rs59, [%rd25];
	// begin inline asm
	{  cvt.f32.f16 %f44, %rs59;}

	// end inline asm
	// begin inline asm
	{  cvt.f32.f16 %f45, %rs66;}

	// end inline asm
	mul.f32 	%f46, %f45, %f45;
	fma.rn.f32 	%f47, %f44, %f44, %f46;
	add.s64 	%rd88, %rd1, %rd78;
	mul.f32 	%f48, %f47, %f2;
	st.global.f32 	[%rd88], %f48;
	ld.global.f32 	%f49, [%rd24];
	add.f32 	%f50, %f49, %f48;
	st.global.f32 	[%rd24], %f50;
$L__BB3_30:
	ret;

}
	// .globl	_Z20channels_average_gpuPfPdii
.visible .entry _Z20channels_average_gpuPfPdii(
	.param .u64 .ptr .align 1 _Z20channels_average_gpuPfPdii_param_0,
	.param .u64 .ptr .align 1 _Z20channels_average_gpuPfPdii_param_1,
	.param .u32 _Z20channels_average_gpuPfPdii_param_2,
	.param .u32 _Z20channels_average_gpuPfPdii_param_3
)
{
	.reg .pred 	%p<10>;
	.reg .b32 	%r<109>;
	.reg .b32 	%f<30>;
	.reg .b64 	%rd<125>;
	.reg .b64 	%fd<76>;

	ld.param.u64 	%rd4, [_Z20channels_average_gpuPfPdii_param_0];
	ld.param.u64 	%rd5, [_Z20channels_average_gpuPfPdii_param_1];
	ld.param.u32 	%r65, [_Z20channels_average_gpuPfPdii_param_2];
	ld.param.u32 	%r66, [_Z20channels_average_gpuPfPdii_param_3];
	cvta.to.global.u64 	%rd1, %rd4;
	cvta.to.global.u64 	%rd6, %rd5;
	mov.u32 	%r67, %tid.x;
	mov.u32 	%r68, %ctaid.x;
	mov.u32 	%r69, %ntid.x;
	mad.lo.s32 	%r70, %r68, %r69, %r67;
	cvt.u64.u32 	%rd2, %r70;
	mul.wide.u32 	%rd7, %r70, 8;
	add.s64 	%rd3, %rd6, %rd7;
	mov.b64 	%rd8, 0;
	st.global.u64 	[%rd3], %rd8;
	setp.lt.s32 	%p1, %r65, 1;
	mov.f64 	%fd75, 0d0000000000000000;
	@%p1 bra 	$L__BB4_13;
	and.b32  	%r1, %r65, 15;
	setp.lt.u32 	%p2, %r65, 16;
	mov.b32 	%r105, 0;
	mov.f64 	%fd75, 0d0000000000000000;
	@%p2 bra 	$L__BB4_4;
	and.b32  	%r73, %r65, 2147483632;
	neg.s32 	%r103, %r73;
	shl.b32 	%r101, %r66, 1;
	mul.lo.s32 	%r100, %r66, 3;
	shl.b32 	%r99, %r66, 2;
	mul.lo.s32 	%r98, %r66, 5;
	mul.lo.s32 	%r97, %r66, 6;
	mul.lo.s32 	%r96, %r66, 7;
	shl.b32 	%r95, %r66, 3;
	mul.lo.s32 	%r94, %r66, 9;
	mul.lo.s32 	%r93, %r66, 10;
	mul.lo.s32 	%r92, %r66, 11;
	mul.lo.s32 	%r91, %r66, 12;
	mul.lo.s32 	%r90, %r66, 13;
	mul.lo.s32 	%r89, %r66, 14;
	mul.lo.s32 	%r88, %r66, 15;
	mov.f64 	%fd75, 0d0000000000000000;
	mov.b32 	%r87, 0;
	mov.u32 	%r102, %r66;
$L__BB4_3:
	.pragma "nounroll";
	and.b32  	%r105, %r65, 2147483632;
	cvt.s64.s32 	%rd9, %r87;
	add.s64 	%rd10, %rd9, %rd2;
	shl.b64 	%rd11, %rd10, 2;
	add.s64 	%rd12, %rd1, %rd11;
	ld.global.f32 	%f1, [%rd12];
	cvt.f64.f32 	%fd14, %f1;
	add.f64 	%fd15, %fd75, %fd14;
	st.global.f64 	[%rd3], %fd15;
	cvt.s64.s32 	%rd13, %r102;
	add.s64 	%rd14, %rd13, %rd2;
	shl.b64 	%rd15, %rd14, 2;
	add.s64 	%rd16, %rd1, %rd15;
	ld.global.f32 	%f2, [%rd16];
	cvt.f64.f32 	%fd16, %f2;
	add.f64 	%fd17, %fd15, %fd16;
	st.global.f64 	[%rd3], %fd17;
	cvt.s64.s32 	%rd17, %r101;
	add.s64 	%rd18, %rd17, %rd2;
	shl.b64 	%rd19, %rd18, 2;
	add.s64 	%rd20, %rd1, %rd19;
	ld.global.f32 	%f3, [%rd20];
	cvt.f64.f32 	%fd18, %f3;
	add.f64 	%fd19, %fd17, %fd18;
	st.global.f64 	[%rd3], %fd19;
	cvt.s64.s32 	%rd21, %r100;
	add.s64 	%rd22, %rd21, %rd2;
	shl.b64 	%rd23, %rd22, 2;
	add.s64 	%rd24, %rd1, %rd23;
	ld.global.f32 	%f4, [%rd24];
	cvt.f64.f32 	%fd20, %f4;
	add.f64 	%fd21, %fd19, %fd20;
	st.global.f64 	[%rd3], %fd21;
	cvt.s64.s32 	%rd25, %r99;
	add.s64 	%rd26, %rd25, %rd2;
	shl.b64 	%rd27, %rd26, 2;
	add.s64 	%rd28, %rd1, %rd27;
	ld.global.f32 	%f5, [%rd28];
	cvt.f64.f32 	%fd22, %f5;
	add.f64 	%fd23, %fd21, %fd22;
	st.global.f64 	[%rd3], %fd23;
	cvt.s64.s32 	%rd29, %r98;
	add.s64 	%rd30, %rd29, %rd2;
	shl.b64 	%rd31, %rd30, 2;
	add.s64 	%rd32, %rd1, %rd31;
	ld.global.f32 	%f6, [%rd32];
	cvt.f64.f32 	%fd24, %f6;
	add.f64 	%fd25, %fd23, %fd24;
	st.global.f64 	[%rd3], %fd25;
	cvt.s64.s32 	%rd33, %r97;
	add.s64 	%rd34, %rd33, %rd2;
	shl.b64 	%rd35, %rd34, 2;
	add.s64 	%rd36, %rd1, %rd35;
	ld.global.f32 	%f7, [%rd36];
	cvt.f64.f32 	%fd26, %f7;
	add.f64 	%fd27, %fd25, %fd26;
	st.global.f64 	[%rd3], %fd27;
	cvt.s64.s32 	%rd37, %r96;
	add.s64 	%rd38, %rd37, %rd2;
	shl.b64 	%rd39, %rd38, 2;
	add.s64 	%rd40, %rd1, %rd39;
	ld.global.f32 	%f8, [%rd40];
	cvt.f64.f32 	%fd28, %f8;
	add.f64 	%fd29, %fd27, %fd28;
	st.global.f64 	[%rd3], %fd29;
	cvt.s64.s32 	%rd41, %r95;
	add.s64 	%rd42, %rd41, %rd2;
	shl.b64 	%rd43, %rd42, 2;
	add.s64 	%rd44, %rd1, %rd43;
	ld.global.f32 	%f9, [%rd44];
	cvt.f64.f32 	%fd30, %f9;
	add.f64 	%fd31, %fd29, %fd30;
	st.global.f64 	[%rd3], %fd31;
	cvt.s64.s32 	%rd45, %r94;
	add.s64 	%rd46, %rd45, %rd2;
	shl.b64 	%rd47, %rd46, 2;
	add.s64 	%rd48, %rd1, %rd47;
	ld.global.f32 	%f10, [%rd48];
	cvt.f64.f32 	%fd32, %f10;
	add.f64 	%fd33, %fd31, %fd32;
	st.global.f64 	[%rd3], %fd33;
	cvt.s64.s32 	%rd49, %r93;
	add.s64 	%rd50, %rd49, %rd2;
	shl.b64 	%rd51, %rd50, 2;
	add.s64 	%rd52, %rd1, %rd51;
	ld.global.f32 	%f11, [%rd52];
	cvt.f64.f32 	%fd34, %f11;
	add.f64 	%fd35, %fd33, %fd34;
	st.global.f64 	[%rd3], %fd35;
	cvt.s64.s32 	%rd53, %r92;
	add.s64 	%rd54, %rd53, %rd2;
	shl.b64 	%rd55, %rd54, 2;
	add.s64 	%rd56, %rd1, %rd55;
	ld.global.f32 	%f12, [%rd56];
	cvt.f64.f32 	%fd36, %f12;
	add.f64 	%fd37, %fd35, %fd36;
	st.global.f64 	[%rd3], %fd37;
	cvt.s64.s32 	%rd57, %r91;
	add.s64 	%rd58, %rd57, %rd2;
	shl.b64 	%rd59, %rd58, 2;
	add.s64 	%rd60, %rd1, %rd59;
	ld.global.f32 	%f13, [%rd60];
	cvt.f64.f32 	%fd38, %f13;
	add.f64 	%fd39, %fd37, %fd38;
	st.global.f64 	[%rd3], %fd39;
	cvt.s64.s32 	%rd61, %r90;
	add.s64 	%rd62, %rd61, %rd2;
	shl.b64 	%rd63, %rd62, 2;
	add.s64 	%rd64, %rd1, %rd63;
	ld.global.f32 	%f14, [%rd64];
	cvt.f64.f32 	%fd40, %f14;
	add.f64 	%fd41, %fd39, %fd40;
	st.global.f64 	[%rd3], %fd41;
	cvt.s64.s32 	%rd65, %r89;
	add.s64 	%rd66, %rd65, %rd2;
	shl.b64 	%rd67, %rd66, 2;
	add.s64 	%rd68, %rd1, %rd67;
	ld.global.f32 	%f15, [%rd68];
	cvt.f64.f32 	%fd42, %f15;
	add.f64 	%fd43, %fd41, %fd42;
	st.global.f64 	[%rd3], %fd43;
	cvt.s64.s32 	%rd69, %r88;
	add.s64 	%rd70, %rd69, %rd2;
	shl.b64 	%rd71, %rd70, 2;
	add.s64 	%rd72, %rd1, %rd71;
	ld.global.f32 	%f16, [%rd72];
	cvt.f64.f32 	%fd44, %f16;
	add.f64 	%fd75, %fd43, %fd44;
	st.global.f64 	[%rd3], %fd75;
	add.s32 	%r103, %r103, 16;
	shl.b32 	%r74, %r66, 4;
	add.s32 	%r102, %r102, %r74;
	add.s32 	%r101, %r101, %r74;
	add.s32 	%r100, %r100, %r74;
	add.s32 	%r99, %r99, %r74;
	add.s32 	%r98, %r98, %r74;
	add.s32 	%r97, %r97, %r74;
	add.s32 	%r96, %r96, %r74;
	add.s32 	%r95, %r95, %r74;
	add.s32 	%r94, %r94, %r74;
	add.s32 	%r93, %r93, %r74;
	add.s32 	%r92, %r92, %r74;
	add.s32 	%r91, %r91, %r74;
	add.s32 	%r90, %r90, %r74;
	add.s32 	%r89, %r89, %r74;
	add.s32 	%r88, %r88, %r74;
	add.s32 	%r87, %r87, %r74;
	setp.ne.s32 	%p3, %r103, 0;
	@%p3 bra 	$L__BB4_3;
$L__BB4_4:
	setp.eq.s32 	%p4, %r1, 0;
	@%p4 bra 	$L__BB4_13;
	and.b32  	%r53, %r65, 7;
	setp.lt.u32 	%p5, %r1, 8;
	@%p5 bra 	$L__BB4_7;
	mul.lo.s32 	%r75, %r105, %r66;
	cvt.s64.s32 	%rd73, %r75;
	add.s64 	%rd74, %rd73, %rd2;
	shl.b64 	%rd75, %rd74, 2;
	add.s64 	%rd76, %rd1, %rd75;
	ld.global.f32 	%f17, [%rd76];
	cvt.f64.f32 	%fd45, %f17;
	add.f64 	%fd46, %fd75, %fd45;
	st.global.f64 	[%rd3], %fd46;
	add.s32 	%r76, %r75, %r66;
	cvt.s64.s32 	%rd77, %r76;
	add.s64 	%rd78, %rd77, %rd2;
	shl.b64 	%rd79, %rd78, 2;
	add.s64 	%rd80, %rd1, %rd79;
	ld.global.f32 	%f18, [%rd80];
	cvt.f64.f32 	%fd47, %f18;
	add.f64 	%fd48, %fd46, %fd47;
	st.global.f64 	[%rd3], %fd48;
	add.s32 	%r77, %r76, %r66;
	cvt.s64.s32 	%rd81, %r77;
	add.s64 	%rd82, %rd81, %rd2;
	shl.b64 	%rd83, %rd82, 2;
	add.s64 	%rd84, %rd1, %rd83;
	ld.global.f32 	%f19, [%rd84];
	cvt.f64.f32 	%fd49, %f19;
	add.f64 	%fd50, %fd48, %fd49;
	st.global.f64 	[%rd3], %fd50;
	add.s32 	%r78, %r77, %r66;
	cvt.s64.s32 	%rd85, %r78;
	add.s64 	%rd86, %rd85, %rd2;
	shl.b64 	%rd87, %rd86, 2;
	add.s64 	%rd88, %rd1, %rd87;
	ld.global.f32 	%f20, [%rd88];
	cvt.f64.f32 	%fd51, %f20;
	add.f64 	%fd52, %fd50, %fd51;
	st.global.f64 	[%rd3], %fd52;
	add.s32 	%r79, %r78, %r66;
	cvt.s64.s32 	%rd89, %r79;
	add.s64 	%rd90, %rd89, %rd2;
	shl.b64 	%rd91, %rd90, 2;
	add.s64 	%rd92, %rd1, %rd91;
	ld.global.f32 	%f21, [%rd92];
	cvt.f64.f32 	%fd53, %f21;
	add.f64 	%fd54, %fd52, %fd53;
	st.global.f64 	[%rd3], %fd54;
	add.s32 	%r80, %r79, %r66;
	cvt.s64.s32 	%rd93, %r80;
	add.s64 	%rd94, %rd93, %rd2;
	shl.b64 	%rd95, %rd94, 2;
	add.s64 	%rd96, %rd1, %rd95;
	ld.global.f32 	%f22, [%rd96];
	cvt.f64.f32 	%fd55, %f22;
	add.f64 	%fd56, %fd54, %fd55;
	st.global.f64 	[%rd3], %fd56;
	add.s32 	%r81, %r80, %r66;
	cvt.s64.s32 	%rd97, %r81;
	add.s64 	%rd98, %rd97, %rd2;
	shl.b64 	%rd99, %rd98, 2;
	add.s64 	%rd100, %rd1, %rd99;
	ld.global.f32 	%f23, [%rd100];
	cvt.f64.f32 	%fd57, %f23;
	add.f64 	%fd58, %fd56, %fd57;
	st.global.f64 	[%rd3], %fd58;
	add.s32 	%r82, %r81, %r66;
	cvt.s64.s32 	%rd101, %r82;
	add.s64 	%rd102, %rd101, %rd2;
	shl.b64 	%rd103, %rd102, 2;
	add.s64 	%rd104, %rd1, %rd103;
	ld.global.f32 	%f24, [%rd104];
	cvt.f64.f32 	%fd59, %f24;
	add.f64 	%fd75, %fd58, %fd59;
	st.global.f64 	[%rd3], %fd75;
	add.s32 	%r105, %r105, 8;
$L__BB4_7:
	setp.eq.s32 	%p6, %r53, 0;
	@%p6 bra 	$L__BB4_13;
	and.b32  	%r56, %r65, 3;
	setp.lt.u32 	%p7, %r53, 4;
	@%p7 bra 	$L__BB4_10;
	mul.lo.s32 	%r83, %r105, %r66;
	cvt.s64.s32 	%rd105, %r83;
	add.s64 	%rd106, %rd105, %rd2;
	shl.b64 	%rd107, %rd106, 2;
	add.s64 	%rd108, %rd1, %rd107;
	ld.global.f32 	%f25, [%rd108];
	cvt.f64.f32 	%fd60, %f25;
	add.f64 	%fd61, %fd75, %fd60;
	st.global.f64 	[%rd3], %fd61;
	add.s32 	%r84, %r83, %r66;
	cvt.s64.s32 	%rd109, %r84;
	add.s64 	%rd110, %rd109, %rd2;
	shl.b64 	%rd111, %rd110, 2;
	add.s64 	%rd112, %rd1, %rd111;
	ld.global.f32 	%f26, [%rd112];
	cvt.f64.f32 	%fd62, %f26;
	add.f64 	%fd63, %fd61, %fd62;
	st.global.f64 	[%rd3], %fd63;
	add.s32 	%r85, %r84, %r66;
	cvt.s64.s32 	%rd113, %r85;
	add.s64 	%rd114, %rd113, %rd2;
	shl.b64 	%rd115, %rd114, 2;
	add.s64 	%rd116, %rd1, %rd115;
	ld.global.f32 	%f27, [%rd116];
	cvt.f64.f32 	%fd64, %f27;
	add.f64 	%fd65, %fd63, %fd64;
	st.global.f64 	[%rd3], %fd65;
	add.s32 	%r86, %r85, %r66;
	cvt.s64.s32 	%rd117, %r86;
	add.s64 	%rd118, %rd117, %rd2;
	shl.b64 	%rd119, %rd118, 2;
	add.s64 	%rd120, %rd1, %rd119;
	ld.global.f32 	%f28, [%rd120];
	cvt.f64.f32 	%fd66, %f28;
	add.f64 	%fd75, %fd65, %fd66;
	st.global.f64 	[%rd3], %fd75;
	add.s32 	%r105, %r105, 4;
$L__BB4_10:
	setp.eq.s32 	%p8, %r56, 0;
	@%p8 bra 	$L__BB4_13;
	mul.lo.s32 	%r108, %r105, %r66;
	neg.s32 	%r107, %r56;
$L__BB4_12:
	.pragma "nounroll";
	cvt.s64.s32 	%rd121, %r108;
	add.s64 	%rd122, %rd121, %rd2;
	shl.b64 	%rd123, %rd122, 2;
	add.s64 	%rd124, %rd1, %rd123;
	ld.global.f32 	%f29, [%rd124];
	cvt.f64.f32 	%fd67, %f29;
	add.f64 	%fd75, %fd75, %fd67;
	st.global.f64 	[%rd3], %fd75;
	add.s32 	%r108, %r108, %r66;
	add.s32 	%r107, %r107, 1;
	setp.ne.s32 	%p9, %r107, 0;
	@%p9 bra 	$L__BB4_12;
$L__BB4_13:
	cvt.rn.f64.s32 	%fd68, %r65;
	div.rn.f64 	%fd69, %fd75, %fd68;
	st.global.f64 	[%rd3], %fd69;
	ret;

}
	// .globl	_Z12compress_gpuPdPfS0_Phiiiii
.visible .entry _Z12compress_gpuPdPfS0_Phiiiii(
	.param .u64 .ptr .align 1 _Z12compress_gpuPdPfS0_Phiiiii_param_0,
	.param .u64 .ptr .align 1 _Z12compress_gpuPdPfS0_Phiiiii_param_1,
	.param .u64 .ptr .align 1 _Z12compress_gpuPdPfS0_Phiiiii_param_2,
	.param .u64 .ptr .align 1 _Z12compress_gpuPdPfS0_Phiiiii_param_3,
	.param .u32 _Z12compress_gpuPdPfS0_Phiiiii_param_4,
	.param .u32 _Z12compress_gpuPdPfS0_Phiiiii_param_5,
	.param .u32 _Z12compress_gpuPdPfS0_Phiiiii_param_6,
	.param .u32 _Z12compress_gpuPdPfS0_Phiiiii_param_7,
	.param .u32 _Z12compress_gpuPdPfS0_Phiiiii_param_8
)
{
	.reg .pred 	%p<23>;
	.reg .b16 	%rs<28>;
	.reg .b32 	%r<22>;
	.reg .b32 	%f<16>;
	.reg .b64 	%rd<92>;
	.reg .b64 	%fd<117>;

	ld.param.u64 	%rd40, [_Z12compress_gpuPdPfS0_Phiiiii_param_0];
	ld.param.u64 	%rd42, [_Z12compress_gpuPdPfS0_Phiiiii_param_1];
	ld.param.u64 	%rd41, [_Z12compress_gpuPdPfS0_Phiiiii_param_3];
	ld.param.u32 	%r4, [_Z12compress_gpuPdPfS0_Phiiiii_param_5];
	ld.param.u32 	%r5, [_Z12compress_gpuPdPfS0_Phiiiii_param_6];
	ld.param.u32 	%r7, [_Z12compress_gpuPdPfS0_Phiiiii_param_8];
	cvta.to.global.u64 	%rd1, %rd42;
	cvta.to.global.u64 	%rd2, %rd41;
	mov.u32 	%r8, %tid.x;
	mov.u32 	%r9, %ctaid.x;
	mov.u32 	%r10, %ntid.x;
	mad.lo.s32 	%r11, %r9, %r10, %r8;
	cvt.u64.u32 	%rd81, %r11;
	mul.wide.u32 	%rd83, %r11, 8;
	cvt.s64.s32 	%rd5, %r4;
	setp.lt.s32 	%p1, %r4, 1;
	@%p1 bra 	$L__BB5_19;
	ld.param.u32 	%r20, [_Z12compress_gpuPdPfS0_Phiiiii_param_7];
	cvta.to.global.u64 	%rd43, %rd40;
	cvt.s64.s32 	%rd6, %r20;
	cvt.s64.s32 	%rd7, %r5;
	setp.gt.s32 	%p2, %r5, 0;
	cvt.rn.f64.s32 	%fd1, %r5;
	shl.b64 	%rd44, %rd83, 3;
	add.s64 	%rd8, %rd43, %rd44;
	cvt.rn.f64.s32 	%fd2, %r7;
	@%p2 bra 	$L__BB5_4;
	mov.f64 	%fd29, 0d0000000000000000;
	div.rn.f64 	%fd3, %fd29, %fd1;
	div.rn.f64 	%fd4, %fd29, %fd2;
	mov.b64 	%rd90, 0;
$L__BB5_3:
	add.s64 	%rd46, %rd2, %rd81;
	mov.b16 	%rs1, 0;
	st.global.u8 	[%rd46], %rs1;
	ld.global.f64 	%fd30, [%rd8];
	setp.gt.f64 	%p3, %fd3, %fd30;
	selp.u16 	%rs2, 1, 0, %p3;
	st.global.u8 	[%rd46], %rs2;
	ld.global.f64 	%fd31, [%rd8];
	add.f64 	%fd32, %fd4, %fd31;
	st.global.f64 	[%rd8], %fd32;
	setp.gt.f64 	%p4, %fd3, %fd32;
	ld.global.u8 	%rs3, [%rd46];
	selp.b16 	%rs4, 2, 0, %p4;
	add.s16 	%rs5, %rs3, %rs4;
	st.global.u8 	[%rd46], %rs5;
	ld.global.f64 	%fd33, [%rd8+8];
	add.f64 	%fd34, %fd4, %fd33;
	st.global.f64 	[%rd8+8], %fd34;
	ld.global.f64 	%fd35, [%rd8];
	setp.gt.f64 	%p5, %fd3, %fd35;
	ld.global.u8 	%rs6, [%rd46];
	selp.b16 	%rs7, 4, 0, %p5;
	add.s16 	%rs8, %rs6, %rs7;
	st.global.u8 	[%rd46], %rs8;
	ld.global.f64 	%fd36, [%rd8+16];
	add.f64 	%fd37, %fd4, %fd36;
	st.global.f64 	[%rd8+16], %fd37;
	ld.global.f64 	%fd38, [%rd8];
	setp.gt.f64 	%p6, %fd3, %fd38;
	ld.global.u8 	%rs9, [%rd46];
	selp.b16 	%rs10, 8, 0, %p6;
	add.s16 	%rs11, %rs9, %rs10;
	st.global.u8 	[%rd46], %rs11;
	ld.global.f64 	%fd39, [%rd8+24];
	add.f64 	%fd40, %fd4, %fd39;
	st.global.f64 	[%rd8+24], %fd40;
	ld.global.f64 	%fd41, [%rd8];
	setp.gt.f64 	%p7, %fd3, %fd41;
	ld.global.u8 	%rs12, [%rd46];
	selp.b16 	%rs13, 16, 0, %p7;
	add.s16 	%rs14, %rs12, %rs13;
	st.global.u8 	[%rd46], %rs14;
	ld.global.f64 	%fd42, [%rd8+32];
	add.f64 	%fd43, %fd4, %fd42;
	st.global.f64 	[%rd8+32], %fd43;
	ld.global.f64 	%fd44, [%rd8];
	setp.gt.f64 	%p8, %fd3, %fd44;
	ld.global.u8 	%rs15, [%rd46];
	selp.b16 	%rs16, 32, 0, %p8;
	add.s16 	%rs17, %rs15, %rs16;
	st.global.u8 	[%rd46], %rs17;
	ld.global.f64 	%fd45, [%rd8+40];
	add.f64 	%fd46, %fd4, %fd45;
	st.global.f64 	[%rd8+40], %fd46;
	ld.global.f64 	%fd47, [%rd8];
	setp.gt.f64 	%p9, %fd3, %fd47;
	ld.global.u8 	%rs18, [%rd46];
	selp.b16 	%rs19, 64, 0, %p9;
	add.s16 	%rs20, %rs18, %rs19;
	st.global.u8 	[%rd46], %rs20;
	ld.global.f64 	%fd48, [%rd8+48];
	add.f64 	%fd49, %fd4, %fd48;
	st.global.f64 	[%rd8+48], %fd49;
	ld.global.f64 	%fd50, [%rd8];
	setp.gt.f64 	%p10, %fd3, %fd50;
	ld.global.u8 	%rs21, [%rd46];
	selp.b16 	%rs22, -128, 0, %p10;
	add.s16 	%rs23, %rs21, %rs22;
	st.global.u8 	[%rd46], %rs23;
	ld.global.f64 	%fd51, [%rd8+56];
	add.f64 	%fd52, %fd4, %fd51;
	st.global.f64 	[%rd8+56], %fd52;
	add.s64 	%rd81, %rd81, %rd6;
	add.s64 	%rd90, %rd90, %rd7;
	setp.lt.s64 	%p11, %rd90, %rd5;
	@%p11 bra 	$L__BB5_3;
	bra.uni 	$L__BB5_19;
$L__BB5_4:
	ld.param.u32 	%r17, [_Z12compress_gpuPdPfS0_Phiiiii_param_4];
	cvt.s64.s32 	%rd48, %r17;
	mul.lo.s64 	%rd9, %rd7, %rd48;
	and.b32  	%r1, %r5, 7;
	and.b32  	%r2, %r5, 3;
	mul.wide.s32 	%rd10, %r17, 8;
	mul.wide.s32 	%rd11, %r17, 32;
	mul.wide.s32 	%rd12, %r17, 4;
	mov.b64 	%rd79, 0;
	add.s32 	%r12, %r1, -1;
	and.b32  	%r13, %r5, 1;
$L__BB5_5:
	ld.param.u64 	%rd78, [_Z12compress_gpuPdPfS0_Phiiiii_param_3];
	cvta.to.global.u64 	%rd50, %rd78;
	add.s64 	%rd16, %rd50, %rd81;
	mov.b16 	%rs24, 0;
	st.global.u8 	[%rd16], %rs24;
	mov.b64 	%rd82, 0;
$L__BB5_6:
	mov.u64 	%rd87, %rd83;
	setp.lt.u32 	%p12, %r5, 8;
	add.s64 	%rd83, %rd9, %rd87;
	mov.f64 	%fd116, 0d0000000000000000;
	mov.f64 	%fd115, %fd116;
	@%p12 bra 	$L__BB5_9;
	and.b64  	%rd84, %rd7, 2147483640;
	add.s64 	%rd51, %rd87, %rd82;
	shl.b64 	%rd52, %rd51, 2;
	add.s64 	%rd85, %rd1, %rd52;
	mov.f64 	%fd116, 0d0000000000000000;
$L__BB5_8:
	.pragma "nounroll";
	ld.global.f32 	%f1, [%rd85];
	cvt.f64.f32 	%fd56, %f1;
	add.f64 	%fd57, %fd115, %fd56;
	add.f64 	%fd58, %fd116, %fd56;
	add.s64 	%rd53, %rd85, %rd12;
	ld.global.f32 	%f2, [%rd53];
	cvt.f64.f32 	%fd59, %f2;
	add.f64 	%fd60, %fd57, %fd59;
	add.f64 	%fd61, %fd58, %fd59;
	add.s64 	%rd54, %rd53, %rd12;
	ld.global.f32 	%f3, [%rd54];
	cvt.f64.f32 	%fd62, %f3;
	add.f64 	%fd63, %fd60, %fd62;
	add.f64 	%fd64, %fd61, %fd62;
	add.s64 	%rd55, %rd54, %rd12;
	ld.global.f32 	%f4, [%rd55];
	cvt.f64.f32 	%fd65, %f4;
	add.f64 	%fd66, %fd63, %fd65;
	add.f64 	%fd67, %fd64, %fd65;
	add.s64 	%rd56, %rd55, %rd12;
	ld.global.f32 	%f5, [%rd56];
	cvt.f64.f32 	%fd68, %f5;
	add.f64 	%fd69, %fd66, %fd68;
	add.f64 	%fd70, %fd67, %fd68;
	add.s64 	%rd57, %rd56, %rd12;
	ld.global.f32 	%f6, [%rd57];
	cvt.f64.f32 	%fd71, %f6;
	add.f64 	%fd72, %fd69, %fd71;
	add.f64 	%fd73, %fd70, %fd71;
	add.s64 	%rd58, %rd57, %rd12;
	ld.global.f32 	%f7, [%rd58];
	cvt.f64.f32 	%fd74, %f7;
	add.f64 	%fd75, %fd72, %fd74;
	add.f64 	%fd76, %fd73, %fd74;
	add.s64 	%rd59, %rd58, %rd12;
	ld.global.f32 	%f8, [%rd59];
	cvt.f64.f32 	%fd77, %f8;
	add.f64 	%fd115, %fd75, %fd77;
	add.f64 	%fd116, %fd76, %fd77;
	add.s64 	%rd87, %rd87, %rd10;
	add.s64 	%rd85, %rd85, %rd11;
	add.s64 	%rd84, %rd84, -8;
	setp.ne.s64 	%p13, %rd84, 0;
	@%p13 bra 	$L__BB5_8;
$L__BB5_9:
	setp.eq.s32 	%p14, %r1, 0;
	@%p14 bra 	$L__BB5_17;
	setp.lt.u32 	%p15, %r12, 3;
	@%p15 bra 	$L__BB5_12;
	add.s64 	%rd60, %rd87, %rd82;
	shl.b64 	%rd61, %rd60, 2;
	add.s64 	%rd62, %rd1, %rd61;
	ld.global.f32 	%f9, [%rd62];
	cvt.f64.f32 	%fd79, %f9;
	add.f64 	%fd80, %fd115, %fd79;
	add.f64 	%fd81, %fd116, %fd79;
	add.s64 	%rd63, %rd62, %rd12;
	ld.global.f32 	%f10, [%rd63];
	cvt.f64.f32 	%fd82, %f10;
	add.f64 	%fd83, %fd80, %fd82;
	add.f64 	%fd84, %fd81, %fd82;
	add.s64 	%rd64, %rd63, %rd12;
	ld.global.f32 	%f11, [%rd64];
	cvt.f64.f32 	%fd85, %f11;
	add.f64 	%fd86, %fd83, %fd85;
	add.f64 	%fd87, %fd84, %fd85;
	add.s64 	%rd65, %rd64, %rd12;
	ld.global.f32 	%f12, [%rd65];
	cvt.f64.f32 	%fd88, %f12;
	add.f64 	%fd115, %fd86, %fd88;
	add.f64 	%fd116, %fd87, %fd88;
	add.s64 	%rd87, %rd12, %rd87;
$L__BB5_12:
	setp.eq.s32 	%p16, %r2, 0;
	@%p16 bra 	$L__BB5_17;
	setp.eq.s32 	%p17, %r2, 1;
	@%p17 bra 	$L__BB5_15;
	ld.param.u32 	%r18, [_Z12compress_gpuPdPfS0_Phiiiii_param_4];
	add.s64 	%rd66, %rd87, %rd82;
	shl.b64 	%rd67, %rd66, 2;
	add.s64 	%rd68, %rd1, %rd67;
	ld.global.f32 	%f13, [%rd68];
	cvt.f64.f32 	%fd90, %f13;
	add.f64 	%fd91, %fd115, %fd90;
	add.f64 	%fd92, %fd116, %fd90;
	add.s64 	%rd69, %rd68, %rd12;
	ld.global.f32 	%f14, [%rd69];
	cvt.f64.f32 	%fd93, %f14;
	add.f64 	%fd115, %fd91, %fd93;
	add.f64 	%fd116, %fd92, %fd93;
	mul.wide.s32 	%rd70, %r18, 2;
	add.s64 	%rd87, %rd87, %rd70;
$L__BB5_15:
	setp.eq.b32 	%p18, %r13, 1;
	not.pred 	%p19, %p18;
	@%p19 bra 	$L__BB5_17;
	add.s64 	%rd71, %rd87, %rd82;
	shl.b64 	%rd72, %rd71, 2;
	add.s64 	%rd73, %rd1, %rd72;
	ld.global.f32 	%f15, [%rd73];
	cvt.f64.f32 	%fd94, %f15;
	add.f64 	%fd115, %fd115, %fd94;
	add.f64 	%fd116, %fd116, %fd94;
$L__BB5_17:
	div.rn.f64 	%fd95, %fd115, %fd1;
	ld.global.f64 	%fd96, [%rd8];
	setp.gt.f64 	%p20, %fd95, %fd96;
	selp.u32 	%r14, 1, 0, %p20;
	cvt.u32.u64 	%r15, %rd82;
	shl.b32 	%r16, %r14, %r15;
	ld.global.u8 	%rs25, [%rd16];
	cvt.u16.u32 	%rs26, %r16;
	add.s16 	%rs27, %rs25, %rs26;
	st.global.u8 	[%rd16], %rs27;
	sub.f64 	%fd97, %fd116, %fd115;
	div.rn.f64 	%fd98, %fd97, %fd2;
	shl.b64 	%rd74, %rd82, 3;
	add.s64 	%rd75, %rd8, %rd74;
	ld.global.f64 	%fd99, [%rd75];
	add.f64 	%fd100, %fd98, %fd99;
	st.global.f64 	[%rd75], %fd100;
	add.s64 	%rd82, %rd82, 1;
	setp.ne.s64 	%p21, %rd82, 8;
	@%p21 bra 	$L__BB5_6;
	ld.param.u32 	%r21, [_Z12compress_gpuPdPfS0_Phiiiii_param_7];
	ld.param.u32 	%r19, [_Z12compress_gpuPdPfS0_Phiiiii_param_5];
	cvt.s64.s32 	%rd76, %r21;
	add.s64 	%rd81, %rd81, %rd76;
	add.s64 	%rd79, %rd79, %rd7;
	cvt.s64.s32 	%rd77, %r19;
	setp.lt.s64 	%p22, %rd79, %rd77;
	@%p22 bra 	$L__BB5_5;
$L__BB5_19:
	ret;

}
	// .globl	_Z19kernal_add_test_gpuPvS_S_
.visible .entry _Z19kernal_add_test_gpuPvS_S_(
	.param .u64 .ptr .align 1 _Z19kernal_add_test_gpuPvS_S__param_0,
	.param .u64 .ptr .align 1 _Z19kernal_add_test_gpuPvS_S__param_1,
	.param .u64 .ptr .align 1 _Z19kernal_add_test_gpuPvS_S__param_2
)
{
	.local .align 8 .b8 	__local_depot6[8];
	.reg .b64 	%SP;
	.reg .b64 	%SPL;
	.reg .b16 	%rs<4>;
	.reg .b32 	%r<5>;
	.reg .b64 	%rd<15>;

	mov.u64 	%SPL, __local_depot6;
	cvta.local.u64 	%SP, %SPL;
	ld.param.u64 	%rd1, [_Z19kernal_add_test_gpuPvS_S__param_0];
	ld.param.u64 	%rd2, [_Z19kernal_add_test_gpuPvS_S__param_1];
	ld.param.u64 	%rd3, [_Z19kernal_add_test_gpuPvS_S__param_2];
	cvta.to.global.u64 	%rd4, %rd3;
	cvta.to.global.u64 	%rd5, %rd2;
	cvta.to.global.u64 	%rd6, %rd1;
	add.u64 	%rd7, %SP, 0;
	add.u64 	%rd8, %SPL, 0;
	mov.u32 	%r1, %tid.x;
	cvt.u64.u32 	%rd9, %r1;
	add.s64 	%rd10, %rd6, %rd9;
	ld.global.u8 	%rs1, [%rd10];
	add.s64 	%rd11, %rd5, %rd9;
	ld.global.u8 	%rs2, [%rd11];
	add.s16 	%rs3, %rs2, %rs1;
	add.s64 	%rd12, %rd4, %rd9;
	st.global.u8 	[%rd12], %rs3;
	mov.u32 	%r2, %ctaid.x;
	st.local.v2.u32 	[%rd8], {%r1, %r2};
	mov.u64 	%rd13, $str$3;
	cvta.global.u64 	%rd14, %rd13;
	{ // callseq 26, 0
	.param .b64 param0;
	st.param.b64 	[param0], %rd14;
	.param .b64 param1;
	st.param.b64 	[param1], %rd7;
	.param .b32 retval0;
	call.uni (retval0), 
	vprintf, 
	(
	param0, 
	param1
	);
	ld.param.b32 	%r3, [retval0];
	} // callseq 26
	ret;

}
	// .globl	_Z30kernal_parameter_pass_test_gpuasixfd
.visible .entry _Z30kernal_parameter_pass_test_gpuasixfd(
	.param .u8 _Z30kernal_parameter_pass_test_gpuasixfd_param_0,
	.param .u16 _Z30kernal_parameter_pass_test_gpuasixfd_param_1,
	.param .u32 _Z30kernal_parameter_pass_test_gpuasixfd_param_2,
	.param .u64 _Z30kernal_parameter_pass_test_gpuasixfd_param_3,
	.param .f32 _Z30kernal_parameter_pass_test_gpuasixfd_param_4,
	.param .f64 _Z30kernal_parameter_pass_test_gpuasixfd_param_5
)
{
	.local .align 8 .b8 	__local_depot7[40];
	.reg .b64 	%SP;
	.reg .b64 	%SPL;
	.reg .b16 	%rs<2>;
	.reg .b32 	%r<10>;
	.reg .b32 	%f<2>;
	.reg .b64 	%rd<8>;
	.reg .b64 	%fd<3>;

	mov.u64 	%SPL, __local_depot7;
	cvta.local.u64 	%SP, %SPL;
	ld.param.s8 	%rs1, [_Z30kernal_parameter_pass_test_gpuasixfd_param_0];
	ld.param.s16 	%r1, [_Z30kernal_parameter_pass_test_gpuasixfd_param_1];
	ld.param.u32 	%r2, [_Z30kernal_parameter_pass_test_gpuasixfd_param_2];
	ld.param.u64 	%rd1, [_Z30kernal_parameter_pass_test_gpuasixfd_param_3];
	ld.param.f32 	%f1, [_Z30kernal_parameter_pass_test_gpuasixfd_param_4];
	ld.param.f64 	%fd1, [_Z30kernal_parameter_pass_test_gpuasixfd_param_5];
	add.u64 	%rd2, %SP, 0;
	add.u64 	%rd3, %SPL, 0;
	mov.u32 	%r3, %tid.x;
	mov.u32 	%r4, %ctaid.x;
	st.local.v2.u32 	[%rd3], {%r3, %r4};
	mov.u64 	%rd4, $str$4;
	cvta.global.u64 	%rd5, %rd4;
	{ // callseq 27, 0
	.param .b64 param0;
	st.param.b64 	[param0], %rd5;
	.param .b64 param1;
	st.param.b64 	[param1], %rd2;
	.param .b32 retval0;
	call.uni (retval0), 
	vprintf, 
	(
	param0, 
	param1
	);
	ld.param.b32 	%r5, [retval0];
	} // callseq 27
	cvt.s32.s16 	%r7, %rs1;
	cvt.f64.f32 	%fd2, %f1;
	st.local.v2.u32 	[%rd3], {%r7, %r1};
	st.local.u32 	[%rd3+8], %r2;
	st.local.u64 	[%rd3+16], %rd1;
	st.local.f64 	[%rd3+24], %fd2;
	st.local.f64 	[%rd3+32], %fd1;
	mov.u64 	%rd6, $str$5;
	cvta.global.u64 	%rd7, %rd6;
	{ // callseq 28, 0
	.param .b64 param0;
	st.param.b64 	[param0], %rd7;
	.param .b64 param1;
	st.param.b64 	[param1], %rd2;
	.param .b32 retval0;
	call.uni (retval0), 
	vprintf, 
	(
	param0, 
	param1
	);
	ld.param.b32 	%r8, [retval0];
	} // callseq 28
	ret;

}
	// .globl	_Z20kernal_call_test_gpuv
.visible .entry _Z20kernal_call_test_gpuv()
{
	.local .align 8 .b8 	__local_depot8[8];
	.reg .b64 	%SP;
	.reg .b64 	%SPL;
	.reg .b32 	%r<7>;
	.reg .b64 	%rd<7>;

	mov.u64 	%SPL, __local_depot8;
	cvta.local.u64 	%SP, %SPL;
	add.u64 	%rd1, %SP, 0;
	add.u64 	%rd2, %SPL, 0;
	mov.u32 	%r1, %tid.x;
	mov.u32 	%r2, %ctaid.x;
	st.local.v2.u32 	[%rd2], {%r1, %r2};
	mov.u64 	%rd3, $str$3;
	cvta.global.u64 	%rd4, %rd3;
	{ // callseq 29, 0
	.param .b64 param0;
	st.param.b64 	[param0], %rd4;
	.param .b64 param1;
	st.param.b64 	[param1], %rd1;
	.param .b32 retval0;
	call.uni (retval0), 
	vprintf, 
	(
	param0, 
	param1
	);
	ld.param.b32 	%r3, [retval0];
	} // callseq 29
	mov.u64 	%rd5, $str$6;
	cvta.global.u64 	%rd6, %rd5;
	{ // callseq 30, 0
	.param .b64 param0;
	st.param.b64 	[param0], %rd6;
	.param .b64 param1;
	st.param.b64 	[param1], 0;
	.param .b32 retval0;
	call.uni (retval0), 
	vprintf, 
	(
	param0, 
	param1
	);
	ld.param.b32 	%r5, [retval0];
	} // callseq 30
	ret;

}


// ===== COMPILED SASS (sm_100) =====

	.target	sm_100

	.elftype	@"ET_EXEC"


//--------------------- .note.nv.tkinfo           --------------------------
	.section	.note.nv.tkinfo,"",@"SHT_NOTE"
	.sectionflags	@"SHF_NOTE_NV_TKINFO"
	.tkinfo
        /*0018*/ 	.word	0x00000002
        /*0030*/ 	.string	""
        /*0030*/ 	.string	"ptxas"
        /*0030*/ 	.string	"Cuda compilation tools, release 13.0, V13.0.88"
        /*0030*/ 	.string	"Build cuda_13.0.r13.0/compiler.36424714_0"
        /*0030*/ 	.string	"-arch sm_100 -m 64 "



//--------------------- .note.nv.cuinfo           --------------------------
	.section	.note.nv.cuinfo,"",@"SHT_NOTE"
	.sectionflags	@"SHF_NOTE_NV_CUINFO"
        /*0018*/ 	.short	0x0002
        /*001a*/ 	.short	0x0064
        /*001c*/ 	.short	0x0082
	.zero		2


//--------------------- .nv.info                  --------------------------
	.section	.nv.info,"",@"SHT_CUDA_INFO"
	.align	4


	//----- nvinfo : EIATTR_REGCOUNT
	.align		4
        /*0000*/ 	.byte	0x04, 0x2f
        /*0002*/ 	.short	(.L_8 - .L_7)
	.align		4
.L_7:
        /*0004*/ 	.word	index@(_Z24char2float_interlace_gpuPaP6__halfiii)
        /*0008*/ 	.word	0x00000020


	//----- nvinfo : EIATTR_FRAME_SIZE
	.align		4
.L_8:
        /*000c*/ 	.byte	0x04, 0x11
        /*000e*/ 	.short	(.L_10 - .L_9)
	.align		4
.L_9:
        /*0010*/ 	.word	index@(_Z24char2float_interlace_gpuPaP6__halfiii)
        /*0014*/ 	.word	0x00000000


	//----- nvinfo : EIATTR_REGCOUNT
	.align		4
.L_10:
        /*0018*/ 	.byte	0x04, 0x2f
        /*001a*/ 	.short	(.L_12 - .L_11)
	.align		4
.L_11:
        /*001c*/ 	.word	index@(_Z14char2float_gpuPaP6__halfiii)
        /*0020*/ 	.word	0x00000020


	//----- nvinfo : EIATTR_FRAME_SIZE
	.align		4
.L_12:
        /*0024*/ 	.byte	0x04, 0x11
        /*0026*/ 	.short	(.L_14 - .L_13)
	.align		4
.L_13:
        /*0028*/ 	.word	index@(_Z14char2float_gpuPaP6__halfiii)
        /*002c*/ 	.word	0x00000000


	//----- nvinfo : EIATTR_REGCOUNT
	.align		4
.L_14:
        /*0030*/ 	.byte	0x04, 0x2f
        /*0032*/ 	.short	(.L_16 - .L_15)
	.align		4
.L_15:
        /*0034*/ 	.word	index@(_Z27complex_modulus_squared_gpuP7__half2Pfiii)
        /*0038*/ 	.word	0x00000022


	//----- nvinfo : EIATTR_FRAME_SIZE
	.align		4
.L_16:
        /*003c*/ 	.byte	0x04, 0x11
        /*003e*/ 	.short	(.L_18 - .L_17)
	.align		4
.L_17:
        /*0040*/ 	.word	index@(_Z27complex_modulus_squared_gpuP7__half2Pfiii)
        /*0044*/ 	.word	0x00000010


	//----- nvinfo : EIATTR_REGCOUNT
	.align		4
.L_18:
        /*0048*/ 	.byte	0x04, 0x2f
        /*004a*/ 	.short	(.L_20 - .L_19)
	.align		4
.L_19:
        /*004c*/ 	.word	index@(_Z37complex_modulus_squared_interlace_gpuP7__half2Pfiiiii)
        /*0050*/ 	.word	0x00000022


	//----- nvinfo : EIATTR_FRAME_SIZE
	.align		4
.L_20:
        /*0054*/ 	.byte	0x04, 0x11
        /*0056*/ 	.short	(.L_22 - .L_21)
	.align		4
.L_21:
        /*0058*/ 	.word	index@(_Z37complex_modulus_squared_interlace_gpuP7__half2Pfiiiii)
        /*005c*/ 	.word	0x00000010


	//----- nvinfo : EIATTR_REGCOUNT
	.align		4
.L_22:
        /*0060*/ 	.byte	0x04, 0x2f
        /*0062*/ 	.short	(.L_24 - .L_23)
	.align		4
.L_23:
        /*0064*/ 	.word	index@(_Z20channels_average_gpuPfPdii)
        /*0068*/ 	.word	0x00000020


	//----- nvinfo : EIATTR_FRAME_SIZE
	.align		4
.L_24:
        /*006c*/ 	.byte	0x04, 0x11
        /*006e*/ 	.short	(.L_26 - .L_25)
	.align		4
.L_25:
        /*0070*/ 	.word	index@($__internal_1_$__cuda_sm20_div_rn_f64_full)
        /*0074*/ 	.word	0x00000000


	//----- nvinfo : EIATTR_FRAME_SIZE
	.align		4
.L_26:
        /*0078*/ 	.byte	0x04, 0x11
        /*007a*/ 	.short	(.L_28 - .L_27)
	.align		4
.L_27:
        /*007c*/ 	.word	index@(_Z20channels_average_gpuPfPdii)
        /*0080*/ 	.word	0x00000000


	//----- nvinfo : EIATTR_REGCOUNT
	.align		4
.L_28:
        /*0084*/ 	.byte	0x04, 0x2f
        /*0086*/ 	.short	(.L_30 - .L_29)
	.align		4
.L_29:
        /*0088*/ 	.word	index@(_Z12compress_gpuPdPfS0_Phiiiii)
        /*008c*/ 	.word	0x00000028


	//----- nvinfo : EIATTR_FRAME_SIZE
	.align		4
.L_30:
        /*0090*/ 	.byte	0x04, 0x11
        /*0092*/ 	.short	(.L_32 - .L_31)
	.align		4
.L_31:
        /*0094*/ 	.word	index@($__internal_0_$__cuda_sm20_div_rn_f64_full)
        /*0098*/ 	.word	0x00000000


	//----- nvinfo : EIATTR_FRAME_SIZE
	.align		4
.L_32:
        /*009c*/ 	.byte	0x04, 0x11
        /*009e*/ 	.short	(.L_34 - .L_33)
	.align		4
.L_33:
        /*00a0*/ 	.word	index@(_Z12compress_gpuPdPfS0_Phiiiii)
        /*00a4*/ 	.word	0x00000000


	//----- nvinfo : EIATTR_REGCOUNT
	.align		4
.L_34:
        /*00a8*/ 	.byte	0x04, 0x2f
        /*00aa*/ 	.short	(.L_36 - .L_35)
	.align		4
.L_35:
        /*00ac*/ 	.word	index@(_Z19kernal_add_test_gpuPvS_S_)
        /*00b0*/ 	.word	0x00000018


	//----- nvinfo : EIATTR_FRAME_SIZE
	.align		4
.L_36:
        /*00b4*/ 	.byte	0x04, 0x11
        /*00b6*/ 	.short	(.L_38 - .L_37)
	.align		4
.L_37:
        /*00b8*/ 	.word	index@(_Z19kernal_add_test_gpuPvS_S_)
        /*00bc*/ 	.word	0x00000008


	//----- nvinfo : EIATTR_REGCOUNT
	.align		4
.L_38:
        /*00c0*/ 	.byte	0x04, 0x2f
        /*00c2*/ 	.short	(.L_40 - .L_39)
	.align		4
.L_39:
        /*00c4*/ 	.word	index@(_Z30kernal_parameter_pass_test_gpuasixfd)
        /*00c8*/ 	.word	0x00000018


	//----- nvinfo : EIATTR_FRAME_SIZE
	.align		4
.L_40:
        /*00cc*/ 	.byte	0x04, 0x11
        /*00ce*/ 	.short	(.L_42 - .L_41)
	.align		4
.L_41:
        /*00d0*/ 	.word	index@(_Z30kernal_parameter_pass_test_gpuasixfd)
        /*00d4*/ 	.word	0x00000028


	//----- nvinfo : EIATTR_REGCOUNT
	.align		4
.L_42:
        /*00d8*/ 	.byte	0x04, 0x2f
        /*00da*/ 	.short	(.L_44 - .L_43)
	.align		4
.L_43:
        /*00dc*/ 	.word	index@(_Z20kernal_call_test_gpuv)
        /*00e0*/ 	.word	0x00000018


	//----- nvinfo : EIATTR_FRAME_SIZE
	.align		4
.L_44:
        /*00e4*/ 	.byte	0x04, 0x11
        /*00e6*/ 	.short	(.L_46 - .L_45)
	.align		4
.L_45:
        /*00e8*/ 	.word	index@(_Z20kernal_call_test_gpuv)
        /*00ec*/ 	.word	0x00000008


	//----- nvinfo : EIATTR_MIN_STACK_SIZE
	.align		4
.L_46:
        /*00f0*/ 	.byte	0x04, 0x12
        /*00f2*/ 	.short	(.L_48 - .L_47)
	.align		4
.L_47:
        /*00f4*/ 	.word	index@(_Z20kernal_call_test_gpuv)
        /*00f8*/ 	.word	0x00000008


	//----- nvinfo : EIATTR_MIN_STACK_SIZE
	.align		4
.L_48:
        /*00fc*/ 	.byte	0x04, 0x12
        /*00fe*/ 	.short	(.L_50 - .L_49)
	.align		4
.L_49:
        /*0100*/ 	.word	index@(_Z30kernal_parameter_pass_test_gpuasixfd)
        /*0104*/ 	.word	0x00000028


	//----- nvinfo : EIATTR_MIN_STACK_SIZE
	.align		4
.L_50:
        /*0108*/ 	.byte	0x04, 0x12
        /*010a*/ 	.short	(.L_52 - .L_51)
	.align		4
.L_51:
        /*010c*/ 	.word	index@(_Z19kernal_add_test_gpuPvS_S_)
        /*0110*/ 	.word	0x00000008


	//----- nvinfo : EIATTR_MIN_STACK_SIZE
	.align		4
.L_52:
        /*0114*/ 	.byte	0x04, 0x12
        /*0116*/ 	.short	(.L_54 - .L_53)
	.align		4
.L_53:
        /*0118*/ 	.word	index@(_Z12compress_gpuPdPfS0_Phiiiii)
        /*011c*/ 	.word	0x00000000


	//----- nvinfo : EIATTR_MIN_STACK_SIZE
	.align		4
.L_54:
        /*0120*/ 	.byte	0x04, 0x12
        /*0122*/ 	.short	(.L_56 - .L_55)
	.align		4
.L_55:
        /*0124*/ 	.word	index@(_Z20channels_average_gpuPfPdii)
        /*0128*/ 	.word	0x00000000


	//----- nvinfo : EIATTR_MIN_STACK_SIZE
	.align		4
.L_56:
        /*012c*/ 	.byte	0x04, 0x12
        /*012e*/ 	.short	(.L_58 - .L_57)
	.align		4
.L_57:
        /*0130*/ 	.word	index@(_Z37complex_modulus_squared_interlace_gpuP7__half2Pfiiiii)
        /*0134*/ 	.word	0x00000010


	//----- nvinfo : EIATTR_MIN_STACK_SIZE
	.align		4
.L_58:
        /*0138*/ 	.byte	0x04, 0x12
        /*013a*/ 	.short	(.L_60 - .L_59)
	.align		4
.L_59:
        /*013c*/ 	.word	index@(_Z27complex_modulus_squared_gpuP7__half2Pfiii)
        /*0140*/ 	.word	0x00000010


	//----- nvinfo : EIATTR_MIN_STACK_SIZE
	.align		4
.L_60:
        /*0144*/ 	.byte	0x04, 0x12
        /*0146*/ 	.short	(.L_62 - .L_61)
	.align		4
.L_61:
        /*0148*/ 	.word	index@(_Z14char2float_gpuPaP6__halfiii)
        /*014c*/ 	.word	0x00000000


	//----- nvinfo : EIATTR_MIN_STACK_SIZE
	.align		4
.L_62:
        /*0150*/ 	.byte	0x04, 0x12
        /*0152*/ 	.short	(.L_64 - .L_63)
	.align		4
.L_63:
        /*0154*/ 	.word	index@(_Z24char2float_interlace_gpuPaP6__halfiii)
        /*0158*/ 	.word	0x00000000
.L_64:


//--------------------- .nv.compat                --------------------------
	.section	.nv.compat,"",@"SHT_CUDA_COMPAT_INFO"
	.align	4
        /*0000*/ 	.byte	0x02, 0x09, 0x00, 0x00, 0x02, 0x02, 0x01, 0x00, 0x02, 0x05, 0x05, 0x00, 0x03, 0x07, 0x01, 0x01
        /*0010*/ 	.byte	0x02, 0x03, 0x00, 0x00, 0x02, 0x06, 0x01, 0x00, 0x04, 0x0b, 0x08, 0x00, 0x01, 0x00, 0x00, 0x00
        /*0020*/ 	.byte	0x00, 0x00, 0x00, 0x00


//--------------------- .nv.info._Z20kernal_call_test_gpuv --------------------------
	.section	.nv.info._Z20kernal_call_test_gpuv,"",@"SHT_CUDA_INFO"
	.sectionflags	@""
	.align	4


	//----- nvinfo : EIATTR_CUDA_API_VERSION
	.align		4
        /*0000*/ 	.byte	0x04, 0x37
        /*0002*/ 	.short	(.L_66 - .L_65)
.L_65:
        /*0004*/ 	.word	0x00000082


	//----- nvinfo : EIATTR_SPARSE_MMA_MASK
	.align		4
.L_66:
        /*0008*/ 	.byte	0x03, 0x50
        /*000a*/ 	.short	0x0000


	//----- nvinfo : EIATTR_MAXREG_COUNT
	.align		4
        /*000c*/ 	.byte	0x03, 0x1b
        /*000e*/ 	.short	0x00ff


	//----- nvinfo : EIATTR_EXTERNS
	.align		4
        /*0010*/ 	.byte	0x04, 0x0f
        /*0012*/ 	.short	(.L_68 - .L_67)


	//   ....[0]....
	.align		4
.L_67:
        /*0014*/ 	.word	index@(vprintf)


	//----- nvinfo : EIATTR_MERCURY_ISA_VERSION
	.align		4
.L_68:
        /*0018*/ 	.byte	0x03, 0x5f
        /*001a*/ 	.short	0x0101


	//----- nvinfo : EIATTR_VRC_CTA_INIT_COUNT
	.align		4
        /*001c*/ 	.byte	0x02, 0x4a
	.zero		1
	.zero		1


	//----- nvinfo : EIATTR_SYSCALL_OFFSETS
	.align		4
        /*0020*/ 	.byte	0x04, 0x46
        /*0022*/ 	.short	(.L_70 - .L_69)


	//   ....[0]....
.L_69:
        /*0024*/ 	.word	0x000000f0


	//   ....[1]....
        /*0028*/ 	.word	0x00000160


	//----- nvinfo : EIATTR_EXIT_INSTR_OFFSETS
	.align		4
.L_70:
        /*002c*/ 	.byte	0x04, 0x1c
        /*002e*/ 	.short	(.L_72 - .L_71)


	//   ....[0]....
.L_71:
        /*0030*/ 	.word	0x00000170


	//----- nvinfo : EIATTR_SW_WAR
	.align		4
.L_72:
        /*0034*/ 	.byte	0x04, 0x36
        /*0036*/ 	.short	(.L_74 - .L_73)
.L_73:
        /*0038*/ 	.word	0x00000008
.L_74:


//--------------------- .nv.info._Z30kernal_parameter_pass_test_gpuasixfd --------------------------
	.section	.nv.info._Z30kernal_parameter_pass_test_gpuasixfd,"",@"SHT_CUDA_INFO"
	.sectionflags	@""
	.align	4


	//----- nvinfo : EIATTR_CUDA_API_VERSION
	.align		4
        /*0000*/ 	.byte	0x04, 0x37
        /*0002*/ 	.short	(.L_76 - .L_75)
.L_75:
        /*0004*/ 	.word	0x00000082


	//----- nvinfo : EIATTR_KPARAM_INFO
	.align		4
.L_76:
        /*0008*/ 	.byte	0x04, 0x17
        /*000a*/ 	.short	(.L_78 - .L_77)
.L_77:
        /*000c*/ 	.word	0x00000000
        /*0010*/ 	.short	0x0005
        /*0012*/ 	.short	0x0018
        /*0014*/ 	.byte	0x00, 0xf0, 0x21, 0x00


	//----- nvinfo : EIATTR_KPARAM_INFO
	.align		4
.L_78:
        /*0018*/ 	.byte	0x04, 0x17
        /*001a*/ 	.short	(.L_80 - .L_79)
.L_79:
        /*001c*/ 	.word	0x00000000
        /*0020*/ 	.short	0x0004
        /*0022*/ 	.short	0x0010
        /*0024*/ 	.byte	0x00, 0xf0, 0x11, 0x00


	//----- nvinfo : EIATTR_KPARAM_INFO
	.align		4
.L_80:
        /*0028*/ 	.byte	0x04, 0x17
        /*002a*/ 	.short	(.L_82 - .L_81)
.L_81:
        /*002c*/ 	.word	0x00000000
        /*0030*/ 	.short	0x0003
        /*0032*/ 	.short	0x0008
        /*0034*/ 	.byte	0x00, 0xf0, 0x21, 0x00


	//----- nvinfo : EIATTR_KPARAM_INFO
	.align		4
.L_82:
        /*0038*/ 	.byte	0x04, 0x17
        /*003a*/ 	.short	(.L_84 - .L_83)
.L_83:
        /*003c*/ 	.word	0x00000000
        /*0040*/ 	.short	0x0002
        /*0042*/ 	.short	0x0004
        /*0044*/ 	.byte	0x00, 0xf0, 0x11, 0x00


	//----- nvinfo : EIATTR_KPARAM_INFO
	.align		4
.L_84:
        /*0048*/ 	.byte	0x04, 0x17
        /*004a*/ 	.short	(.L_86 - .L_85)
.L_85:
        /*004c*/ 	.word	0x00000000
        /*0050*/ 	.short	0x0001
        /*0052*/ 	.short	0x0002
        /*0054*/ 	.byte	0x00, 0xf0, 0x09, 0x00


	//----- nvinfo : EIATTR_KPARAM_INFO
	.align		4
.L_86:
        /*0058*/ 	.byte	0x04, 0x17
        /*005a*/ 	.short	(.L_88 - .L_87)
.L_87:
        /*005c*/ 	.word	0x00000000
        /*0060*/ 	.short	0x0000
        /*0062*/ 	.short	0x0000
        /*0064*/ 	.byte	0x00, 0xf0, 0x05, 0x00


	//----- nvinfo : EIATTR_SPARSE_MMA_MASK
	.align		4
.L_88:
        /*0068*/ 	.byte	0x03, 0x50
        /*006a*/ 	.short	0x0000


	//----- nvinfo : EIATTR_MAXREG_COUNT
	.align		4
        /*006c*/ 	.byte	0x03, 0x1b
        /*006e*/ 	.short	0x00ff


	//----- nvinfo : EIATTR_EXTERNS
	.align		4
        /*0070*/ 	.byte	0x04, 0x0f
        /*0072*/ 	.short	(.L_90 - .L_89)


	//   ....[0]....
	.align		4
.L_89:
        /*0074*/ 	.word	index@(vprintf)


	//----- nvinfo : EIATTR_MERCURY_ISA_VERSION
	.align		4
.L_90:
        /*0078*/ 	.byte	0x03, 0x5f
        /*007a*/ 	.short	0x0101


	//----- nvinfo : EIATTR_VRC_CTA_INIT_COUNT
	.align		4
        /*007c*/ 	.byte	0x02, 0x4a
	.zero		1
	.zero		1


	//----- nvinfo : EIATTR_SYSCALL_OFFSETS
	.align		4
        /*0080*/ 	.byte	0x04, 0x46
        /*0082*/ 	.short	(.L_92 - .L_91)


	//   ....[0]....
.L_91:
        /*0084*/ 	.word	0x00000130


	//   ....[1]....
        /*0088*/ 	.word	0x00000270


	//----- nvinfo : EIATTR_EXIT_INSTR_OFFSETS
	.align		4
.L_92:
        /*008c*/ 	.byte	0x04, 0x1c
        /*008e*/ 	.short	(.L_94 - .L_93)


	//   ....[0]....
.L_93:
        /*0090*/ 	.word	0x00000280


	//----- nvinfo : EIATTR_CBANK_PARAM_SIZE
	.align		4
.L_94:
        /*0094*/ 	.byte	0x03, 0x19
        /*0096*/ 	.short	0x0020


	//----- nvinfo : EIATTR_PARAM_CBANK
	.align		4
        /*0098*/ 	.byte	0x04, 0x0a
        /*009a*/ 	.short	(.L_96 - .L_95)
	.align		4
.L_95:
        /*009c*/ 	.word	index@(.nv.constant0._Z30kernal_parameter_pass_test_gpuasixfd)
        /*00a0*/ 	.short	0x0380
        /*00a2*/ 	.short	0x0020


	//----- nvinfo : EIATTR_SW_WAR
	.align		4
.L_96:
        /*00a4*/ 	.byte	0x04, 0x36
        /*00a6*/ 	.short	(.L_98 - .L_97)
.L_97:
        /*00a8*/ 	.word	0x00000008
.L_98:


//--------------------- .nv.info._Z19kernal_add_test_gpuPvS_S_ --------------------------
	.section	.nv.info._Z19kernal_add_test_gpuPvS_S_,"",@"SHT_CUDA_INFO"
	.sectionflags	@""
	.align	4


	//----- nvinfo : EIATTR_CUDA_API_VERSION
	.align		4
        /*0000*/ 	.byte	0x04, 0x37
        /*0002*/ 	.short	(.L_100 - .L_99)
.L_99:
        /*0004*/ 	.word	0x00000082


	//----- nvinfo : EIATTR_KPARAM_INFO
	.align		4
.L_100:
        /*0008*/ 	.byte	0x04, 0x17
        /*000a*/ 	.short	(.L_102 - .L_101)
.L_101:
        /*000c*/ 	.word	0x00000000
        /*0010*/ 	.short	0x0002
        /*0012*/ 	.short	0x0010
        /*0014*/ 	.byte	0x00, 0xf5, 0x21, 0x00


	//----- nvinfo : EIATTR_KPARAM_INFO
	.align		4
.L_102:
        /*0018*/ 	.byte	0x04, 0x17
        /*001a*/ 	.short	(.L_104 - .L_103)
.L_103:
        /*001c*/ 	.word	0x00000000
        /*0020*/ 	.short	0x0001
        /*0022*/ 	.short	0x0008
        /*0024*/ 	.byte	0x00, 0xf5, 0x21, 0x00


	//----- nvinfo : EIATTR_KPARAM_INFO
	.align		4
.L_104:
        /*0028*/ 	.byte	0x04, 0x17
        /*002a*/ 	.short	(.L_106 - .L_105)
.L_105:
        /*002c*/ 	.word	0x00000000
        /*0030*/ 	.short	0x0000
        /*0032*/ 	.short	0x0000
        /*0034*/ 	.byte	0x00, 0xf5, 0x21, 0x00


	//----- nvinfo : EIATTR_SPARSE_MMA_MASK
	.align		4
.L_106:
        /*0038*/ 	.byte	0x03, 0x50
        /*003a*/ 	.short	0x0000


	//----- nvinfo : EIATTR_MAXREG_COUNT
	.align		4
        /*003c*/ 	.byte	0x03, 0x1b
        /*003e*/ 	.short	0x00ff


	//----- nvinfo : EIATTR_EXTERNS
	.align		4
        /*0040*/ 	.byte	0x04, 0x0f
        /*0042*/ 	.short	(.L_108 - .L_107)


	//   ....[0]....
	.align		4
.L_107:
        /*0044*/ 	.word	index@(vprintf)


	//----- nvinfo : EIATTR_MERCURY_ISA_VERSION
	.align		4
.L_108:
        /*0048*/ 	.byte	0x03, 0x5f
        /*004a*/ 	.short	0x0101


	//----- nvinfo : EIATTR_VRC_CTA_INIT_COUNT
	.align		4
        /*004c*/ 	.byte	0x02, 0x4a
	.zero		1
	.zero		1


	//----- nvinfo : EIATTR_SYSCALL_OFFSETS
	.align		4
        /*0050*/ 	.byte	0x04, 0x46
        /*0052*/ 	.short	(.L_110 - .L_109)


	//   ....[0]....
.L_109:
        /*0054*/ 	.word	0x000001c0


	//----- nvinfo : EIATTR_EXIT_INSTR_OFFSETS
	.align		4
.L_110:
        /*0058*/ 	.byte	0x04, 0x1c
        /*005a*/ 	.short	(.L_112 - .L_111)


	//   ....[0]....
.L_111:
        /*005c*/ 	.word	0x000001d0


	//----- nvinfo : EIATTR_CBANK_PARAM_SIZE
	.align		4
.L_112:
        /*0060*/ 	.byte	0x03, 0x19
        /*0062*/ 	.short	0x0018


	//----- nvinfo : EIATTR_PARAM_CBANK
	.align		4
        /*0064*/ 	.byte	0x04, 0x0a
        /*0066*/ 	.short	(.L_114 - .L_113)
	.align		4
.L_113:
        /*0068*/ 	.word	index@(.nv.constant0._Z19kernal_add_test_gpuPvS_S_)
        /*006c*/ 	.short	0x0380
        /*006e*/ 	.short	0x0018


	//----- nvinfo : EIATTR_SW_WAR
	.align		4
.L_114:
        /*0070*/ 	.byte	0x04, 0x36
        /*0072*/ 	.short	(.L_116 - .L_115)
.L_115:
        /*0074*/ 	.word	0x00000008
.L_116:


//--------------------- .nv.info._Z12compress_gpuPdPfS0_Phiiiii --------------------------
	.section	.nv.info._Z12compress_gpuPdPfS0_Phiiiii,"",@"SHT_CUDA_INFO"
	.sectionflags	@""
	.align	4


	//----- nvinfo : EIATTR_CUDA_API_VERSION
	.align		4
        /*0000*/ 	.byte	0x04, 0x37
        /*0002*/ 	.short	(.L_118 - .L_117)
.L_117:
        /*0004*/ 	.word	0x00000082


	//----- nvinfo : EIATTR_KPARAM_INFO
	.align		4
.L_118:
        /*0008*/ 	.byte	0x04, 0x17
        /*000a*/ 	.short	(.L_120 - .L_119)
.L_119:
        /*000c*/ 	.word	0x00000000
        /*0010*/ 	.short	0x0008
        /*0012*/ 	.short	0x0030
        /*0014*/ 	.byte	0x00, 0xf0, 0x11, 0x00


	//----- nvinfo : EIATTR_KPARAM_INFO
	.align		4
.L_120:
        /*0018*/ 	.byte	0x04, 0x17
        /*001a*/ 	.short	(.L_122 - .L_121)
.L_121:
        /*001c*/ 	.word	0x00000000
        /*0020*/ 	.short	0x0007
        /*0022*/ 	.short	0x002c
        /*0024*/ 	.byte	0x00, 0xf0, 0x11, 0x00


	//----- nvinfo : EIATTR_KPARAM_INFO
	.align		4
.L_122:
        /*0028*/ 	.byte	0x04, 0x17
        /*002a*/ 	.short	(.L_124 - .L_123)
.L_123:
        /*002c*/ 	.word	0x00000000
        /*0030*/ 	.short	0x0006
        /*0032*/ 	.short	0x0028
        /*0034*/ 	.byte	0x00, 0xf0, 0x11, 0x00


	//----- nvinfo : EIATTR_KPARAM_INFO
	.align		4
.L_124:
        /*0038*/ 	.byte	0x04, 0x17
        /*003a*/ 	.short	(.L_126 - .L_125)
.L_125:
        /*003c*/ 	.word	0x00000000
        /*0040*/ 	.short	0x0005
        /*0042*/ 	.short	0x0024
        /*0044*/ 	.byte	0x00, 0xf0, 0x11, 0x00


	//----- nvinfo : EIATTR_KPARAM_INFO
	.align		4
.L_126:
        /*0048*/ 	.byte	0x04, 0x17
        /*004a*/ 	.short	(.L_128 - .L_127)
.L_127:
        /*004c*/ 	.word	0x00000000
        /*0050*/ 	.short	0x0004
        /*0052*/ 	.short	0x0020
        /*0054*/ 	.byte	0x00, 0xf0, 0x11, 0x00


	//----- nvinfo : EIATTR_KPARAM_INFO
	.align		4
.L_128:
        /*0058*/ 	.byte	0x04, 0x17
        /*005a*/ 	.short	(.L_130 - .L_129)
.L_129:
        /*005c*/ 	.word	0x00000000
        /*0060*/ 	.short	0x0003
        /*0062*/ 	.short	0x0018
        /*0064*/ 	.byte	0x00, 0xf5, 0x21, 0x00


	//----- nvinfo : EIATTR_KPARAM_INFO
	.align		4
.L_130:
        /*0068*/ 	.byte	0x04, 0x17
        /*006a*/ 	.short	(.L_132 - .L_131)
.L_131:
        /*006c*/ 	.word	0x00000000
        /*0070*/ 	.short	0x0002
        /*0072*/ 	.short	0x0010
        /*0074*/ 	.byte	0x00, 0xf5, 0x21, 0x00


	//----- nvinfo : EIATTR_KPARAM_INFO
	.align		4
.L_132:
        /*0078*/ 	.byte	0x04, 0x17
        /*007a*/ 	.short	(.L_134 - .L_133)
.L_133:
        /*007c*/ 	.word	0x00000000
        /*0080*/ 	.short	0x0001
        /*0082*/ 	.short	0x0008
        /*0084*/ 	.byte	0x00, 0xf5, 0x21, 0x00


	//----- nvinfo : EIATTR_KPARAM_INFO
	.align		4
.L_134:
        /*0088*/ 	.byte	0x04, 0x17
        /*008a*/ 	.short	(.L_136 - .L_135)
.L_135:
        /*008c*/ 	.word	0x00000000
        /*0090*/ 	.short	0x0000
        /*0092*/ 	.short	0x0000
        /*0094*/ 	.byte	0x00, 0xf5, 0x21, 0x00


	//----- nvinfo : EIATTR_SPARSE_MMA_MASK
	.align		4
.L_136:
        /*0098*/ 	.byte	0x03, 0x50
        /*009a*/ 	.short	0x0000


	//----- nvinfo : EIATTR_MAXREG_COUNT
	.align		4
        /*009c*/ 	.byte	0x03, 0x1b
        /*009e*/ 	.short	0x00ff


	//----- nvinfo : EIATTR_MERCURY_ISA_VERSION
	.align		4
        /*00a0*/ 	.byte	0x03, 0x5f
        /*00a2*/ 	.short	0x0101


	//----- nvinfo : EIATTR_VRC_CTA_INIT_COUNT
	.align		4
        /*00a4*/ 	.byte	0x02, 0x4a
	.zero		1
	.zero		1


	//----- nvinfo : EIATTR_EXIT_INSTR_OFFSETS
	.align		4
        /*00a8*/ 	.byte	0x04, 0x1c
        /*00aa*/ 	.short	(.L_138 - .L_137)


	//   ....[0]....
.L_137:
        /*00ac*/ 	.word	0x00000050


	//   ....[1]....
        /*00b0*/ 	.word	0x00000840


	//   ....[2]....
        /*00b4*/ 	.word	0x00001770


	//----- nvinfo : EIATTR_CRS_STACK_SIZE
	.align		4
.L_138:
        /*00b8*/ 	.byte	0x04, 0x1e
        /*00ba*/ 	.short	(.L_140 - .L_139)
.L_139:
        /*00bc*/ 	.word	0x00000000


	//----- nvinfo : EIATTR_CBANK_PARAM_SIZE
	.align		4
.L_140:
        /*00c0*/ 	.byte	0x03, 0x19
        /*00c2*/ 	.short	0x0034


	//----- nvinfo : EIATTR_PARAM_CBANK
	.align		4
        /*00c4*/ 	.byte	0x04, 0x0a
        /*00c6*/ 	.short	(.L_142 - .L_141)
	.align		4
.L_141:
        /*00c8*/ 	.word	index@(.nv.constant0._Z12compress_gpuPdPfS0_Phiiiii)
        /*00cc*/ 	.short	0x0380
        /*00ce*/ 	.short	0x0034


	//----- nvinfo : EIATTR_SW_WAR
	.align		4
.L_142:
        /*00d0*/ 	.byte	0x04, 0x36
        /*00d2*/ 	.short	(.L_144 - .L_143)
.L_143:
        /*00d4*/ 	.word	0x00000008
.L_144:


//--------------------- .nv.info._Z20channels_average_gpuPfPdii --------------------------
	.section	.nv.info._Z20channels_average_gpuPfPdii,"",@"SHT_CUDA_INFO"
	.sectionflags	@""
	.align	4


	//----- nvinfo : EIATTR_CUDA_API_VERSION
	.align		4
        /*0000*/ 	.byte	0x04, 0x37
        /*0002*/ 	.short	(.L_146 - .L_145)
.L_145:
        /*0004*/ 	.word	0x00000082


	//----- nvinfo : EIATTR_KPARAM_INFO
	.align		4
.L_146:
        /*0008*/ 	.byte	0x04, 0x17
        /*000a*/ 	.short	(.L_148 - .L_147)
.L_147:
        /*000c*/ 	.word	0x00000000
        /*0010*/ 	.short	0x0003
        /*0012*/ 	.short	0x0014
        /*0014*/ 	.byte	0x00, 0xf0, 0x11, 0x00


	//----- nvinfo : EIATTR_KPARAM_INFO
	.align		4
.L_148:
        /*0018*/ 	.byte	0x04, 0x17
        /*001a*/ 	.short	(.L_150 - .L_149)
.L_149:
        /*001c*/ 	.word	0x00000000
        /*0020*/ 	.short	0x0002
        /*0022*/ 	.short	0x0010
        /*0024*/ 	.byte	0x00, 0xf0, 0x11, 0x00


	//----- nvinfo : EIATTR_KPARAM_INFO
	.align		4
.L_150:
        /*0028*/ 	.byte	0x04, 0x17
        /*002a*/ 	.short	(.L_152 - .L_151)
.L_151:
        /*002c*/ 	.word	0x00000000
        /*0030*/ 	.short	0x0001
        /*0032*/ 	.short	0x0008
        /*0034*/ 	.byte	0x00, 0xf5, 0x21, 0x00


	//----- nvinfo : EIATTR_KPARAM_INFO
	.align		4
.L_152:
        /*0038*/ 	.byte	0x04, 0x17
        /*003a*/ 	.short	(.L_154 - .L_153)
.L_153:
        /*003c*/ 	.word	0x00000000
        /*0040*/ 	.short	0x0000
        /*0042*/ 	.short	0x0000
        /*0044*/ 	.byte	0x00, 0xf5, 0x21, 0x00


	//----- nvinfo : EIATTR_SPARSE_MMA_MASK
	.align		4
.L_154:
        /*0048*/ 	.byte	0x03, 0x50
        /*004a*/ 	.short	0x0000


	//----- nvinfo : EIATTR_MAXREG_COUNT
	.align		4
        /*004c*/ 	.byte	0x03, 0x1b
        /*004e*/ 	.short	0x00ff


	//----- nvinfo : EIATTR_MERCURY_ISA_VERSION
	.align		4
        /*0050*/ 	.byte	0x03, 0x5f
        /*0052*/ 	.short	0x0101


	//----- nvinfo : EIATTR_VRC_CTA_INIT_COUNT
	.align		4
        /*0054*/ 	.byte	0x02, 0x4a
	.zero		1
	.zero		1


	//----- nvinfo : EIATTR_EXIT_INSTR_OFFSETS
	.align		4
        /*0058*/ 	.byte	0x04, 0x1c
        /*005a*/ 	.short	(.L_156 - .L_155)


	//   ....[0]....
.L_155:
        /*005c*/ 	.word	0x00001650


	//----- nvinfo : EIATTR_CRS_STACK_SIZE
	.align		4
.L_156:
        /*0060*/ 	.byte	0x04, 0x1e
        /*0062*/ 	.short	(.L_158 - .L_157)
.L_157:
        /*0064*/ 	.word	0x00000000


	//----- nvinfo : EIATTR_CBANK_PARAM_SIZE
	.align		4
.L_158:
        /*0068*/ 	.byte	0x03, 0x19
        /*006a*/ 	.short	0x0018


	//----- nvinfo : EIATTR_PARAM_CBANK
	.align		4
        /*006c*/ 	.byte	0x04, 0x0a
        /*006e*/ 	.short	(.L_160 - .L_159)
	.align		4
.L_159:
        /*0070*/ 	.word	index@(.nv.constant0._Z20channels_average_gpuPfPdii)
        /*0074*/ 	.short	0x0380
        /*0076*/ 	.short	0x0018


	//----- nvinfo : EIATTR_SW_WAR
	.align		4
.L_160:
        /*0078*/ 	.byte	0x04, 0x36
        /*007a*/ 	.short	(.L_162 - .L_161)
.L_161:
        /*007c*/ 	.word	0x00000008
.L_162:


//--------------------- .nv.info._Z37complex_modulus_squared_interlace_gpuP7__half2Pfiiiii --------------------------
	.section	.nv.info._Z37complex_modulus_squared_interlace_gpuP7__half2Pfiiiii,"",@"SHT_CUDA_INFO"
	.sectionflags	@""
	.align	4


	//----- nvinfo : EIATTR_CUDA_API_VERSION
	.align		4
        /*0000*/ 	.byte	0x04, 0x37
        /*0002*/ 	.short	(.L_164 - .L_163)
.L_163:
        /*0004*/ 	.word	0x00000082


	//----- nvinfo : EIATTR_KPARAM_INFO
	.align		4
.L_164:
        /*0008*/ 	.byte	0x04, 0x17
        /*000a*/ 	.short	(.L_166 - .L_165)
.L_165:
        /*000c*/ 	.word	0x00000000
        /*0010*/ 	.short	0x0006
        /*0012*/ 	.short	0x0020
        /*0014*/ 	.byte	0x00, 0xf0, 0x11, 0x00


	//----- nvinfo : EIATTR_KPARAM_INFO
	.align		4
.L_166:
        /*0018*/ 	.byte	0x04, 0x17
        /*001a*/ 	.short	(.L_168 - .L_167)
.L_167:
        /*001c*/ 	.word	0x00000000
        /*0020*/ 	.short	0x0005
        /*0022*/ 	.short	0x001c
        /*0024*/ 	.byte	0x00, 0xf0, 0x11, 0x00


	//----- nvinfo : EIATTR_KPARAM_INFO
	.align		4
.L_168:
        /*0028*/ 	.byte	0x04, 0x17
        /*002a*/ 	.short	(.L_170 - .L_169)
.L_169:
        /*002c*/ 	.word	0x00000000
        /*0030*/ 	.short	0x0004
        /*0032*/ 	.short	0x0018
        /*0034*/ 	.byte	0x00, 0xf0, 0x11, 0x00


	//----- nvinfo : EIATTR_KPARAM_INFO
	.align		4
.L_170:
        /*0038*/ 	.byte	0x04, 0x17
        /*003a*/ 	.short	(.L_172 - .L_171)
.L_171:
        /*003c*/ 	.word	0x00000000
        /*0040*/ 	.short	0x0003
        /*0042*/ 	.short	0x0014
        /*0044*/ 	.byte	0x00, 0xf0, 0x11, 0x00


	//----- nvinfo : EIATTR_KPARAM_INFO
	.align		4
.L_172:
        /*0048*/ 	.byte	0x04, 0x17
        /*004a*/ 	.short	(.L_174 - .L_173)
.L_173:
        /*004c*/ 	.word	0x00000000
        /*0050*/ 	.short	0x0002
        /*0052*/ 	.short	0x0010
        /*0054*/ 	.byte	0x00, 0xf0, 0x11, 0x00


	//----- nvinfo : EIATTR_KPARAM_INFO
	.align		4
.L_174:
        /*0058*/ 	.byte	0x04, 0x17
        /*005a*/ 	.short	(.L_176 - .L_175)
.L_175:
        /*005c*/ 	.word	0x00000000
        /*0060*/ 	.short	0x0001
        /*0062*/ 	.short	0x0008
        /*0064*/ 	.byte	0x00, 0xf5, 0x21, 0x00


	//----- nvinfo : EIATTR_KPARAM_INFO
	.align		4
.L_176:
        /*0068*/ 	.byte	0x04, 0x17
        /*006a*/ 	.short	(.L_178 - .L_177)
.L_177:
        /*006c*/ 	.word	0x00000000
        /*0070*/ 	.short	0x0000
        /*0072*/ 	.short	0x0000
        /*0074*/ 	.byte	0x00, 0xf5, 0x21, 0x00


	//----- nvinfo : EIATTR_SPARSE_MMA_MASK
	.align		4
.L_178:
        /*0078*/ 	.byte	0x03, 0x50
        /*007a*/ 	.short	0x0000


	//----- nvinfo : EIATTR_MAXREG_COUNT
	.align		4
        /*007c*/ 	.byte	0x03, 0x1b
        /*007e*/ 	.short	0x00ff


	//----- nvinfo : EIATTR_EXTERNS
	.align		4
        /*0080*/ 	.byte	0x04, 0x0f
        /*0082*/ 	.short	(.L_180 - .L_179)


	//   ....[0]....
	.align		4
.L_179:
        /*0084*/ 	.word	index@(vprintf)


	//----- nvinfo : EIATTR_MERCURY_ISA_VERSION
	.align		4
.L_180:
        /*0088*/ 	.byte	0x03, 0x5f
        /*008a*/ 	.short	0x0101


	//----- nvinfo : EIATTR_VRC_CTA_INIT_COUNT
	.align		4
        /*008c*/ 	.byte	0x02, 0x4a
	.zero		1
	.zero		1


	//----- nvinfo : EIATTR_SYSCALL_OFFSETS
	.align		4
        /*0090*/ 	.byte	0x04, 0x46
        /*0092*/ 	.short	(.L_182 - .L_181)


	//   ....[0]....
.L_181:
        /*0094*/ 	.word	0x00000380


	//   ....[1]....
        /*0098*/ 	.word	0x000004a0


	//   ....[2]....
        /*009c*/ 	.word	0x000006c0


	//   ....[3]....
        /*00a0*/ 	.word	0x000007e0


	//   ....[4]....
        /*00a4*/ 	.word	0x00000ab0


	//   ....[5]....
        /*00a8*/ 	.word	0x00000c10


	//   ....[6]....
        /*00ac*/ 	.word	0x00000ea0


	//   ....[7]....
        /*00b0*/ 	.word	0x00000fe0


	//   ....[8]....
        /*00b4*/ 	.word	0x000012f0


	//   ....[9]....
        /*00b8*/ 	.word	0x00001410


	//   ....[10]....
        /*00bc*/ 	.word	0x00001620


	//   ....[11]....
        /*00c0*/ 	.word	0x00001740


	//----- nvinfo : EIATTR_EXIT_INSTR_OFFSETS
	.align		4
.L_182:
        /*00c4*/ 	.byte	0x04, 0x1c
        /*00c6*/ 	.short	(.L_184 - .L_183)


	//   ....[0]....
.L_183:
        /*00c8*/ 	.word	0x000000b0


	//   ....[1]....
        /*00cc*/ 	.word	0x00001190


	//   ....[2]....
        /*00d0*/ 	.word	0x00001840


	//----- nvinfo : EIATTR_CRS_STACK_SIZE
	.align		4
.L_184:
        /*00d4*/ 	.byte	0x04, 0x1e
        /*00d6*/ 	.short	(.L_186 - .L_185)
.L_185:
        /*00d8*/ 	.word	0x00000000


	//----- nvinfo : EIATTR_CBANK_PARAM_SIZE
	.align		4
.L_186:
        /*00dc*/ 	.byte	0x03, 0x19
        /*00de*/ 	.short	0x0024


	//----- nvinfo : EIATTR_PARAM_CBANK
	.align		4
        /*00e0*/ 	.byte	0x04, 0x0a
        /*00e2*/ 	.short	(.L_188 - .L_187)
	.align		4
.L_187:
        /*00e4*/ 	.word	index@(.nv.constant0._Z37complex_modulus_squared_interlace_gpuP7__half2Pfiiiii)
        /*00e8*/ 	.short	0x0380
        /*00ea*/ 	.short	0x0024


	//----- nvinfo : EIATTR_SW_WAR
	.align		4
.L_188:
        /*00ec*/ 	.byte	0x04, 0x36
        /*00ee*/ 	.short	(.L_190 - .L_189)
.L_189:
        /*00f0*/ 	.word	0x00000008
.L_190:


//--------------------- .nv.info._Z27complex_modulus_squared_gpuP7__half2Pfiii --------------------------
	.section	.nv.info._Z27complex_modulus_squared_gpuP7__half2Pfiii,"",@"SHT_CUDA_INFO"
	.sectionflags	@""
	.align	4


	//----- nvinfo : EIATTR_CUDA_API_VERSION
	.align		4
        /*0000*/ 	.byte	0x04, 0x37
        /*0002*/ 	.short	(.L_192 - .L_191)
.L_191:
        /*0004*/ 	.word	0x00000082


	//----- nvinfo : EIATTR_KPARAM_INFO
	.align		4
.L_192:
        /*0008*/ 	.byte	0x04, 0x17
        /*000a*/ 	.short	(.L_194 - .L_193)
.L_193:
        /*000c*/ 	.word	0x00000000
        /*0010*/ 	.short	0x0004
        /*0012*/ 	.short	0x0018
        /*0014*/ 	.byte	0x00, 0xf0, 0x11, 0x00


	//----- nvinfo : EIATTR_KPARAM_INFO
	.align		4
.L_194:
        /*0018*/ 	.byte	0x04, 0x17
        /*001a*/ 	.short	(.L_196 - .L_195)
.L_195:
        /*001c*/ 	.word	0x00000000
        /*0020*/ 	.short	0x0003
        /*0022*/ 	.short	0x0014
        /*0024*/ 	.byte	0x00, 0xf0, 0x11, 0x00


	//----- nvinfo : EIATTR_KPARAM_INFO
	.align		4
.L_196:
        /*0028*/ 	.byte	0x04, 0x17
        /*002a*/ 	.short	(.L_198 - .L_197)
.L_197:
        /*002c*/ 	.word	0x00000000
        /*0030*/ 	.short	0x0002
        /*0032*/ 	.short	0x0010
        /*0034*/ 	.byte	0x00, 0xf0, 0x11, 0x00


	//----- nvinfo : EIATTR_KPARAM_INFO
	.align		4
.L_198:
        /*0038*/ 	.byte	0x04, 0x17
        /*003a*/ 	.short	(.L_200 - .L_199)
.L_199:
        /*003c*/ 	.word	0x00000000
        /*0040*/ 	.short	0x0001
        /*0042*/ 	.short	0x0008
        /*0044*/ 	.byte	0x00, 0xf5, 0x21, 0x00


	//----- nvinfo : EIATTR_KPARAM_INFO
	.align		4
.L_200:
        /*0048*/ 	.byte	0x04, 0x17
        /*004a*/ 	.short	(.L_202 - .L_201)
.L_201:
        /*004c*/ 	.word	0x00000000
        /*0050*/ 	.short	0x0000
        /*0052*/ 	.short	0x0000
        /*0054*/ 	.byte	0x00, 0xf5, 0x21, 0x00


	//----- nvinfo : EIATTR_SPARSE_MMA_MASK
	.align		4
.L_202:
        /*0058*/ 	.byte	0x03, 0x50
        /*005a*/ 	.short	0x0000


	//----- nvinfo : EIATTR_MAXREG_COUNT
	.align		4
        /*005c*/ 	.byte	0x03, 0x1b
        /*005e*/ 	.short	0x00ff


	//----- nvinfo : EIATTR_EXTERNS
	.align		4
        /*0060*/ 	.byte	0x04, 0x0f
        /*0062*/ 	.short	(.L_204 - .L_203)


	//   ....[0]....
	.align		4
.L_203:
        /*0064*/ 	.word	index@(vprintf)


	//----- nvinfo : EIATTR_MERCURY_ISA_VERSION
	.align		4
.L_204:
        /*0068*/ 	.byte	0x03, 0x5f
        /*006a*/ 	.short	0x0101


	//----- nvinfo : EIATTR_VRC_CTA_INIT_COUNT
	.align		4
        /*006c*/ 	.byte	0x02, 0x4a
	.zero		1
	.zero		1


	//----- nvinfo : EIATTR_SYSCALL_OFFSETS
	.align		4
        /*0070*/ 	.byte	0x04, 0x46
        /*0072*/ 	.short	(.L_206 - .L_205)


	//   ....[0]....
.L_205:
        /*0074*/ 	.word	0x00000410


	//   ....[1]....
        /*0078*/ 	.word	0x00000550


	//   ....[2]....
        /*007c*/ 	.word	0x00000760


	//   ....[3]....
        /*0080*/ 	.word	0x000008a0


	//   ....[4]....
        /*0084*/ 	.word	0x00000ab0


	//   ....[5]....
        /*0088*/ 	.word	0x00000bd0


	//   ....[6]....
        /*008c*/ 	.word	0x00000e30


	//   ....[7]....
        /*0090*/ 	.word	0x00000f50


	//   ....[8]....
        /*0094*/ 	.word	0x000012b0


	//   ....[9]....
        /*0098*/ 	.word	0x000013f0


	//   ....[10]....
        /*009c*/ 	.word	0x00001650


	//   ....[11]....
        /*00a0*/ 	.word	0x00001790


	//   ....[12]....
        /*00a4*/ 	.word	0x00001a20


	//   ....[13]....
        /*00a8*/ 	.word	0x00001b40


	//----- nvinfo : EIATTR_EXIT_INSTR_OFFSETS
	.align		4
.L_206:
        /*00ac*/ 	.byte	0x04, 0x1c
        /*00ae*/ 	.short	(.L_208 - .L_207)


	//   ....[0]....
.L_207:
        /*00b0*/ 	.word	0x00000050


	//   ....[1]....
        /*00b4*/ 	.word	0x00001110


	//   ....[2]....
        /*00b8*/ 	.word	0x000018a0


	//   ....[3]....
        /*00bc*/ 	.word	0x00001c00


	//----- nvinfo : EIATTR_CRS_STACK_SIZE
	.align		4
.L_208:
        /*00c0*/ 	.byte	0x04, 0x1e
        /*00c2*/ 	.short	(.L_210 - .L_209)
.L_209:
        /*00c4*/ 	.word	0x00000000


	//----- nvinfo : EIATTR_CBANK_PARAM_SIZE
	.align		4
.L_210:
        /*00c8*/ 	.byte	0x03, 0x19
        /*00ca*/ 	.short	0x001c


	//----- nvinfo : EIATTR_PARAM_CBANK
	.align		4
        /*00cc*/ 	.byte	0x04, 0x0a
        /*00ce*/ 	.short	(.L_212 - .L_211)
	.align		4
.L_211:
        /*00d0*/ 	.word	index@(.nv.constant0._Z27complex_modulus_squared_gpuP7__half2Pfiii)
        /*00d4*/ 	.short	0x0380
        /*00d6*/ 	.short	0x001c


	//----- nvinfo : EIATTR_SW_WAR
	.align		4
.L_212:
        /*00d8*/ 	.byte	0x04, 0x36
        /*00da*/ 	.short	(.L_214 - .L_213)
.L_213:
        /*00dc*/ 	.word	0x00000008
.L_214:


//--------------------- .nv.info._Z14char2float_gpuPaP6__halfiii --------------------------
	.section	.nv.info._Z14char2float_gpuPaP6__halfiii,"",@"SHT_CUDA_INFO"
	.sectionflags	@""
	.align	4


	//----- nvinfo : EIATTR_CUDA_API_VERSION
	.align		4
        /*0000*/ 	.byte	0x04, 0x37
        /*0002*/ 	.short	(.L_216 - .L_215)
.L_215:
        /*0004*/ 	.word	0x00000082


	//----- nvinfo : EIATTR_KPARAM_INFO
	.align		4
.L_216:
        /*0008*/ 	.byte	0x04, 0x17
        /*000a*/ 	.short	(.L_218 - .L_217)
.L_217:
        /*000c*/ 	.word	0x00000000
        /*0010*/ 	.short	0x0004
        /*0012*/ 	.short	0x0018
        /*0014*/ 	.byte	0x00, 0xf0, 0x11, 0x00


	//----- nvinfo : EIATTR_KPARAM_INFO
	.align		4
.L_218:
        /*0018*/ 	.byte	0x04, 0x17
        /*001a*/ 	.short	(.L_220 - .L_219)
.L_219:
        /*001c*/ 	.word	0x00000000
        /*0020*/ 	.short	0x0003
        /*0022*/ 	.short	0x0014
        /*0024*/ 	.byte	0x00, 0xf0, 0x11, 0x00


	//----- nvinfo : EIATTR_KPARAM_INFO
	.align		4
.L_220:
        /*0028*/ 	.byte	0x04, 0x17
        /*002a*/ 	.short	(.L_222 - .L_221)
.L_221:
        /*002c*/ 	.word	0x00000000
        /*0030*/ 	.short	0x0002
        /*0032*/ 	.short	0x0010
        /*0034*/ 	.byte	0x00, 0xf0, 0x11, 0x00


	//----- nvinfo : EIATTR_KPARAM_INFO
	.align		4
.L_222:
        /*0038*/ 	.byte	0x04, 0x17
        /*003a*/ 	.short	(.L_224 - .L_223)
.L_223:
        /*003c*/ 	.word	0x00000000
        /*0040*/ 	.short	0x0001
        /*0042*/ 	.short	0x0008
        /*0044*/ 	.byte	0x00, 0xf5, 0x21, 0x00


	//----- nvinfo : EIATTR_KPARAM_INFO
	.align		4
.L_224:
        /*0048*/ 	.byte	0x04, 0x17
        /*004a*/ 	.short	(.L_226 - .L_225)
.L_225:
        /*004c*/ 	.word	0x00000000
        /*0050*/ 	.short	0x0000
        /*0052*/ 	.short	0x0000
        /*0054*/ 	.byte	0x00, 0xf5, 0x21, 0x00


	//----- nvinfo : EIATTR_SPARSE_MMA_MASK
	.align		4
.L_226:
        /*0058*/ 	.byte	0x03, 0x50
        /*005a*/ 	.short	0x0000


	//----- nvinfo : EIATTR_MAXREG_COUNT
	.align		4
        /*005c*/ 	.byte	0x03, 0x1b
        /*005e*/ 	.short	0x00ff


	//----- nvinfo : EIATTR_MERCURY_ISA_VERSION
	.align		4
        /*0060*/ 	.byte	0x03, 0x5f
        /*0062*/ 	.short	0x0101


	//----- nvinfo : EIATTR_VRC_CTA_INIT_COUNT
	.align		4
        /*0064*/ 	.byte	0x02, 0x4a
	.zero		1
	.zero		1


	//----- nvinfo : EIATTR_EXIT_INSTR_OFFSETS
	.align		4
        /*0068*/ 	.byte	0x04, 0x1c
        /*006a*/ 	.short	(.L_228 - .L_227)


	//   ....[0]....
.L_227:
        /*006c*/ 	.word	0x00000030


	//   ....[1]....
        /*0070*/ 	.word	0x00000890


	//   ....[2]....
        /*0074*/ 	.word	0x00000c60


	//   ....[3]....
        /*0078*/ 	.word	0x00000eb0


	//   ....[4]....
        /*007c*/ 	.word	0x00001010


	//----- nvinfo : EIATTR_CBANK_PARAM_SIZE
	.align		4
.L_228:
        /*0080*/ 	.byte	0x03, 0x19
        /*0082*/ 	.short	0x001c


	//----- nvinfo : EIATTR_PARAM_CBANK
	.align		4
        /*0084*/ 	.byte	0x04, 0x0a
        /*0086*/ 	.short	(.L_230 - .L_229)
	.align		4
.L_229:
        /*0088*/ 	.word	index@(.nv.constant0._Z14char2float_gpuPaP6__halfiii)
        /*008c*/ 	.short	0x0380
        /*008e*/ 	.short	0x001c


	//----- nvinfo : EIATTR_SW_WAR
	.align		4
.L_230:
        /*0090*/ 	.byte	0x04, 0x36
        /*0092*/ 	.short	(.L_232 - .L_231)
.L_231:
        /*0094*/ 	.word	0x00000008
.L_232:


//--------------------- .nv.info._Z24char2float_interlace_gpuPaP6__halfiii --------------------------
	.section	.nv.info._Z24char2float_interlace_gpuPaP6__halfiii,"",@"SHT_CUDA_INFO"
	.sectionflags	@""
	.align	4


	//----- nvinfo : EIATTR_CUDA_API_VERSION
	.align		4
        /*0000*/ 	.byte	0x04, 0x37
        /*0002*/ 	.short	(.L_234 - .L_233)
.L_233:
        /*0004*/ 	.word	0x00000082


	//----- nvinfo : EIATTR_KPARAM_INFO
	.align		4
.L_234:
        /*0008*/ 	.byte	0x04, 0x17
        /*000a*/ 	.short	(.L_236 - .L_235)
.L_235:
        /*000c*/ 	.word	0x00000000
        /*0010*/ 	.short	0x0004
        /*0012*/ 	.short	0x0018
        /*0014*/ 	.byte	0x00, 0xf0, 0x11, 0x00


	//----- nvinfo : EIATTR_KPARAM_INFO
	.align		4
.L_236:
        /*0018*/ 	.byte	0x04, 0x17
        /*001a*/ 	.short	(.L_238 - .L_237)
.L_237:
        /*001c*/ 	.word	0x00000000
        /*0020*/ 	.short	0x0003
        /*0022*/ 	.short	0x0014
        /*0024*/ 	.byte	0x00, 0xf0, 0x11, 0x00


	//----- nvinfo : EIATTR_KPARAM_INFO
	.align		4
.L_238:
        /*0028*/ 	.byte	0x04, 0x17
        /*002a*/ 	.short	(.L_240 - .L_239)
.L_239:
        /*002c*/ 	.word	0x00000000
        /*0030*/ 	.short	0x0002
        /*0032*/ 	.short	0x0010
        /*0034*/ 	.byte	0x00, 0xf0, 0x11, 0x00


	//----- nvinfo : EIATTR_KPARAM_INFO
	.align		4
.L_240:
        /*0038*/ 	.byte	0x04, 0x17
        /*003a*/ 	.short	(.L_242 - .L_241)
.L_241:
        /*003c*/ 	.word	0x00000000
        /*0040*/ 	.short	0x0001
        /*0042*/ 	.short	0x0008
        /*0044*/ 	.byte	0x00, 0xf5, 0x21, 0x00


	//----- nvinfo : EIATTR_KPARAM_INFO
	.align		4
.L_242:
        /*0048*/ 	.byte	0x04, 0x17
        /*004a*/ 	.short	(.L_244 - .L_243)
.L_243:
        /*004c*/ 	.word	0x00000000
        /*0050*/ 	.short	0x0000
        /*0052*/ 	.short	0x0000
        /*0054*/ 	.byte	0x00, 0xf5, 0x21, 0x00


	//----- nvinfo : EIATTR_SPARSE_MMA_MASK
	.align		4
.L_244:
        /*0058*/ 	.byte	0x03, 0x50
        /*005a*/ 	.short	0x0000


	//----- nvinfo : EIATTR_MAXREG_COUNT
	.align		4
        /*005c*/ 	.byte	0x03, 0x1b
        /*005e*/ 	.short	0x00ff


	//----- nvinfo : EIATTR_MERCURY_ISA_VERSION
	.align		4
        /*0060*/ 	.byte	0x03, 0x5f
        /*0062*/ 	.short	0x0101


	//----- nvinfo : EIATTR_VRC_CTA_INIT_COUNT
	.align		4
        /*0064*/ 	.byte	0x02, 0x4a
	.zero		1
	.zero		1


	//----- nvinfo : EIATTR_EXIT_INSTR_OFFSETS
	.align		4
        /*0068*/ 	.byte	0x04, 0x1c
        /*006a*/ 	.short	(.L_246 - .L_245)


	//   ....[0]....
.L_245:
        /*006c*/ 	.word	0x00000060


	//   ....[1]....
        /*0070*/ 	.word	0x00000860


	//   ....[2]....
        /*0074*/ 	.word	0x00000bc0


	//   ....[3]....
        /*0078*/ 	.word	0x00000dd0


	//   ....[4]....
        /*007c*/ 	.word	0x00000eb0


	//----- nvinfo : EIATTR_CBANK_PARAM_SIZE
	.align		4
.L_246:
        /*0080*/ 	.byte	0x03, 0x19
        /*0082*/ 	.short	0x001c


	//----- nvinfo : EIATTR_PARAM_CBANK
	.align		4
        /*0084*/ 	.byte	0x04, 0x0a
        /*0086*/ 	.short	(.L_248 - .L_247)
	.align		4
.L_247:
        /*0088*/ 	.word	index@(.nv.constant0._Z24char2float_interlace_gpuPaP6__halfiii)
        /*008c*/ 	.short	0x0380
        /*008e*/ 	.short	0x001c


	//----- nvinfo : EIATTR_SW_WAR
	.align		4
.L_248:
        /*0090*/ 	.byte	0x04, 0x36
        /*0092*/ 	.short	(.L_250 - .L_249)
.L_249:
        /*0094*/ 	.word	0x00000008
.L_250:


//--------------------- .nv.callgraph             --------------------------
	.section	.nv.callgraph,"",@"SHT_CUDA_CALLGRAPH"
	.align	4
	.sectionentsize	8
	.align		4
        /*0000*/ 	.word	0x00000000
	.align		4
        /*0004*/ 	.word	0xffffffff
	.align		4
        /*0008*/ 	.word	index@(_Z20kernal_call_test_gpuv)
	.align		4
        /*000c*/ 	.word	index@(vprintf)
	.align		4
        /*0010*/ 	.word	index@(_Z30kernal_parameter_pass_test_gpuasixfd)
	.align		4
        /*0014*/ 	.word	index@(vprintf)
	.align		4
        /*0018*/ 	.word	index@(_Z19kernal_add_test_gpuPvS_S_)
	.align		4
        /*001c*/ 	.word	index@(vprintf)
	.align		4
        /*0020*/ 	.word	index@(_Z37complex_modulus_squared_interlace_gpuP7__half2Pfiiiii)
	.align		4
        /*0024*/ 	.word	index@(vprintf)
	.align		4
        /*0028*/ 	.word	index@(_Z27complex_modulus_squared_gpuP7__half2Pfiii)
	.align		4
        /*002c*/ 	.word	index@(vprintf)
	.align		4
        /*0030*/ 	.word	0x00000000
	.align		4
        /*0034*/ 	.word	0xfffffffe
	.align		4
        /*0038*/ 	.word	0x00000000
	.align		4
        /*003c*/ 	.word	0xfffffffd
	.align		4
        /*0040*/ 	.word	0x00000000
	.align		4
        /*0044*/ 	.word	0xfffffffc


//--------------------- .nv.constant4             --------------------------
	.section	.nv.constant4,"a",@progbits
	.align	8
	.align		8
.nv.constant4:
        /*0000*/ 	.dword	vprintf
	.align		8
        /*0008*/ 	.dword	$str
	.align		8
        /*0010*/ 	.dword	$str$1
	.align		8
        /*0018*/ 	.dword	$str$2
	.align		8
        /*0020*/ 	.dword	$str$3
	.align		8
        /*0028*/ 	.dword	$str$4
	.align		8
        /*0030*/ 	.dword	$str$5
	.align		8
        /*0038*/ 	.dword	$str$6


//--------------------- .text._Z20kernal_call_test_gpuv --------------------------
	.section	.text._Z20kernal_call_test_gpuv,"ax",@progbits
	.align	128
        .global         _Z20kernal_call_test_gpuv
        .type           _Z20kernal_call_test_gpuv,@function
        .size           _Z20kernal_call_test_gpuv,(.L_x_125 - _Z20kernal_call_test_gpuv)
        .other          _Z20kernal_call_test_gpuv,@"STO_CUDA_ENTRY STV_DEFAULT"
_Z20kernal_call_test_gpuv:
.text._Z20kernal_call_test_gpuv:
[----:B------:R-:W0:Y:S01]  /*0000*/  LDC R1, c[0x0][0x37c] ;  /* 0x0000df00ff017b82 */ /* 0x000e220000000800 */
[----:B------:R-:W1:Y:S01]  /*0010*/  S2R R10, SR_TID.X ;  /* 0x00000000000a7919 */ /* 0x000e620000002100 */
[----:B0-----:R-:W-:Y:S01]  /*0020*/  VIADD R1, R1, 0xfffffff8 ;  /* 0xfffffff801017836 */ /* 0x001fe20000000000 */
[----:B------:R-:W-:Y:S01]  /*0030*/  MOV R2, 0x0 ;  /* 0x0000000000027802 */ /* 0x000fe20000000f00 */
[----:B------:R-:W0:Y:S01]  /*0040*/  LDCU UR4, c[0x0][0x2f8] ;  /* 0x00005f00ff0477ac */ /* 0x000e220008000800 */
[----:B------:R-:W1:Y:S03]  /*0050*/  S2R R11, SR_CTAID.X ;  /* 0x00000000000b7919 */ /* 0x000e660000002500 */
[----:B------:R2:W3:Y:S01]  /*0060*/  LDC.64 R8, c[0x4][R2] ;  /* 0x0100000002087b82 */ /* 0x0004e20000000a00 */
[----:B------:R-:W4:Y:S01]  /*0070*/  LDCU.64 UR6, c[0x4][0x20] ;  /* 0x01000400ff0677ac */ /* 0x000f220008000a00 */
[----:B------:R-:W5:Y:S01]  /*0080*/  LDCU UR5, c[0x0][0x2fc] ;  /* 0x00005f80ff0577ac */ /* 0x000f620008000800 */
[----:B0-----:R-:W-:Y:S01]  /*0090*/  IADD3 R6, P0, PT, R1, UR4, RZ ;  /* 0x0000000401067c10 */ /* 0x001fe2000ff1e0ff */
[----:B----4-:R-:W-:-:S02]  /*00a0*/  IMAD.U32 R4, RZ, RZ, UR6 ;  /* 0x00000006ff047e24 */ /* 0x010fc4000f8e00ff */
[----:B------:R-:W-:Y:S01]  /*00b0*/  IMAD.U32 R5, RZ, RZ, UR7 ;  /* 0x00000007ff057e24 */ /* 0x000fe2000f8e00ff */
[----:B-----5:R-:W-:Y:S01]  /*00c0*/  IADD3.X R7, PT, PT, RZ, UR5, RZ, P0, !PT ;  /* 0x00000005ff077c10 */ /* 0x020fe200087fe4ff */
[----:B-1----:R2:W-:Y:S08]  /*00d0*/  STL.64 [R1], R10 ;  /* 0x0000000a01007387 */ /* 0x0025f00000100a00 */
[----:B------:R-:W-:-:S07]  /*00e0*/  LEPC R20, `(.L_x_0) ;  /* 0x000000001014794e */ /* 0x000fce0000000000 */
[----:B--23--:R-:W-:Y:S05]  /*00f0*/  CALL.ABS.NOINC R8 ;  /* 0x0000000008007343 */ /* 0x00cfea0003c00000 */
.L_x_0:
[----:B------:R-:W0:Y:S01]  /*0100*/  LDC.64 R2, c[0x4][R2] ;  /* 0x0100000002027b82 */ /* 0x000e220000000a00 */
[----:B------:R-:W1:Y:S01]  /*0110*/  LDCU.64 UR4, c[0x4][0x38] ;  /* 0x01000700ff0477ac */ /* 0x000e620008000a00 */
[----:B------:R-:W-:Y:S01]  /*0120*/  CS2R R6, SRZ ;  /* 0x0000000000067805 */ /* 0x000fe2000001ff00 */
[----:B-1----:R-:W-:Y:S01]  /*0130*/  IMAD.U32 R4, RZ, RZ, UR4 ;  /* 0x00000004ff047e24 */ /* 0x002fe2000f8e00ff */
[----:B------:R-:W-:-:S07]  /*0140*/  MOV R5, UR5 ;  /* 0x0000000500057c02 */ /* 0x000fce0008000f00 */
[----:B------:R-:W-:-:S07]  /*0150*/  LEPC R20, `(.L_x_1) ;  /* 0x000000001014794e */ /* 0x000fce0000000000 */
[----:B0-----:R-:W-:Y:S05]  /*0160*/  CALL.ABS.NOINC R2 ;  /* 0x0000000002007343 */ /* 0x001fea0003c00000 */
.L_x_1:
[----:B------:R-:W-:Y:S05]  /*0170*/  EXIT ;  /* 0x000000000000794d */ /* 0x000fea0003800000 */
.L_x_2:
[----:B------:R-:W-:-:S00]  /*0180*/  BRA `(.L_x_2) ;  /* 0xfffffffc00fc7947 */ /* 0x000fc0000383ffff */
[----:B------:R-:W-:-:S00]  /*0190*/  NOP ;  /* 0x0000000000007918 */ /* 0x000fc00000000000 */
        /* <DEDUP_REMOVED lines=14> */
.L_x_125:


//--------------------- .text._Z30kernal_parameter_pass_test_gpuasixfd --------------------------
	.section	.text._Z30kernal_parameter_pass_test_gpuasixfd,"ax",@progbits
	.align	128
        .global         _Z30kernal_parameter_pass_test_gpuasixfd
        .type           _Z30kernal_parameter_pass_test_gpuasixfd,@function
        .size           _Z30kernal_parameter_pass_test_gpuasixfd,(.L_x_126 - _Z30kernal_parameter_pass_test_gpuasixfd)
        .other          _Z30kernal_parameter_pass_test_gpuasixfd,@"STO_CUDA_ENTRY STV_DEFAULT"
_Z30kernal_parameter_pass_test_gpuasixfd:
.text._Z30kernal_parameter_pass_test_gpuasixfd:
[----:B------:R-:W0:Y:S01]  /*0000*/  LDC R1, c[0x0][0x37c] ;  /* 0x0000df00ff017b82 */ /* 0x000e220000000800 */
[----:B------:R-:W1:Y:S01]  /*0010*/  S2R R10, SR_TID.X ;  /* 0x00000000000a7919 */ /* 0x000e620000002100 */
[----:B------:R-:W2:Y:S01]  /*0020*/  LDCU UR4, c[0x0][0x2f8] ;  /* 0x00005f00ff0477ac */ /* 0x000ea20008000800 */
[----:B0-----:R-:W-:-:S05]  /*0030*/  VIADD R1, R1, 0xffffffd8 ;  /* 0xffffffd801017836 */ /* 0x001fca0000000000 */
[----:B------:R-:W0:Y:S01]  /*0040*/  LDC.U16 R17, c[0x0][0x382] ;  /* 0x0000e080ff117b82 */ /* 0x000e220000000400 */
[----:B------:R-:W1:Y:S01]  /*0050*/  S2R R11, SR_CTAID.X ;  /* 0x00000000000b7919 */ /* 0x000e620000002500 */
[----:B------:R-:W-:Y:S01]  /*0060*/  MOV R2, 0x0 ;  /* 0x0000000000027802 */ /* 0x000fe20000000f00 */
[----:B------:R-:W3:Y:S01]  /*0070*/  LDCU UR5, c[0x0][0x2fc] ;  /* 0x00005f80ff0577ac */ /* 0x000ee20008000800 */
[----:B------:R-:W4:Y:S04]  /*0080*/  LDCU.64 UR6, c[0x4][0x28] ;  /* 0x01000500ff0677ac */ /* 0x000f280008000a00 */
[----:B------:R5:W5:Y:S01]  /*0090*/  LDC.64 R8, c[0x4][R2] ;  /* 0x0100000002087b82 */ /* 0x000b620000000a00 */
[----:B--2---:R-:W-:-:S05]  /*00a0*/  IADD3 R19, P0, PT, R1, UR4, RZ ;  /* 0x0000000401137c10 */ /* 0x004fca000ff1e0ff */
[----:B---3--:R-:W-:Y:S02]  /*00b0*/  IMAD.X R18, RZ, RZ, UR5, P0 ;  /* 0x00000005ff127e24 */ /* 0x008fe400080e06ff */
[----:B------:R-:W-:Y:S01]  /*00c0*/  IMAD.MOV.U32 R6, RZ, RZ, R19 ;  /* 0x000000ffff067224 */ /* 0x000fe200078e0013 */
[----:B0-----:R-:W-:Y:S01]  /*00d0*/  PRMT R17, R17, 0x9910, RZ ;  /* 0x0000991011117816 */ /* 0x001fe200000000ff */
[----:B----4-:R-:W-:Y:S01]  /*00e0*/  IMAD.U32 R4, RZ, RZ, UR6 ;  /* 0x00000006ff047e24 */ /* 0x010fe2000f8e00ff */
[----:B------:R-:W-:Y:S01]  /*00f0*/  MOV R5, UR7 ;  /* 0x0000000700057c02 */ /* 0x000fe20008000f00 */
[----:B------:R-:W-:Y:S01]  /*0100*/  IMAD.MOV.U32 R7, RZ, RZ, R18 ;  /* 0x000000ffff077224 */ /* 0x000fe200078e0012 */
[----:B-1----:R0:W-:Y:S06]  /*0110*/  STL.64 [R1], R10 ;  /* 0x0000000a01007387 */ /* 0x0021ec0000100a00 */
[----:B------:R-:W-:-:S07]  /*0120*/  LEPC R20, `(.L_x_3) ;  /* 0x000000001014794e */ /* 0x000fce0000000000 */
[----:B0----5:R-:W-:Y:S05]  /*0130*/  CALL.ABS.NOINC R8 ;  /* 0x0000000008007343 */ /* 0x021fea0003c00000 */
.L_x_3:
[----:B------:R-:W0:Y:S01]  /*0140*/  LDCU UR4, c[0x0][0x390] ;  /* 0x00007200ff0477ac */ /* 0x000e220008000800 */
[----:B------:R-:W1:Y:S01]  /*0150*/  LDC.U8 R3, c[0x0][0x380] ;  /* 0x0000e000ff037b82 */ /* 0x000e620000000000 */
[----:B------:R-:W-:Y:S01]  /*0160*/  IMAD.MOV.U32 R6, RZ, RZ, R19 ;  /* 0x000000ffff067224 */ /* 0x000fe200078e0013 */
[----:B------:R-:W-:-:S06]  /*0170*/  MOV R7, R18 ;  /* 0x0000001200077202 */ /* 0x000fcc0000000f00 */
[----:B------:R-:W2:Y:S08]  /*0180*/  LDC.64 R10, c[0x0][0x388] ;  /* 0x0000e200ff0a7b82 */ /* 0x000eb00000000a00 */
[----:B------:R-:W3:Y:S01]  /*0190*/  LDC.64 R12, c[0x0][0x398] ;  /* 0x0000e600ff0c7b82 */ /* 0x000ee20000000a00 */
[----:B0-----:R-:W0:Y:S01]  /*01a0*/  F2F.F64.F32 R8, UR4 ;  /* 0x0000000400087d10 */ /* 0x001e220008201800 */
[----:B------:R-:W4:Y:S06]  /*01b0*/  LDCU.64 UR4, c[0x4][0x30] ;  /* 0x01000600ff0477ac */ /* 0x000f2c0008000a00 */
[----:B------:R-:W5:Y:S01]  /*01c0*/  LDC R0, c[0x0][0x384] ;  /* 0x0000e100ff007b82 */ /* 0x000f620000000800 */
[----:B-1----:R-:W-:-:S05]  /*01d0*/  PRMT R16, R3, 0x8880, RZ ;  /* 0x0000888003107816 */ /* 0x002fca00000000ff */
[----:B------:R1:W-:Y:S02]  /*01e0*/  STL.64 [R1], R16 ;  /* 0x0000001001007387 */ /* 0x0003e40000100a00 */
[----:B------:R-:W1:Y:S02]  /*01f0*/  LDC.64 R2, c[0x4][R2] ;  /* 0x0100000002027b82 */ /* 0x000e640000000a00 */
[----:B0-----:R0:W-:Y:S01]  /*0200*/  STL.64 [R1+0x18], R8 ;  /* 0x0000180801007387 */ /* 0x0011e20000100a00 */
[----:B----4-:R-:W-:Y:S01]  /*0210*/  MOV R4, UR4 ;  /* 0x0000000400047c02 */ /* 0x010fe20008000f00 */
[----:B------:R-:W-:Y:S02]  /*0220*/  IMAD.U32 R5, RZ, RZ, UR5 ;  /* 0x00000005ff057e24 */ /* 0x000fe4000f8e00ff */
[----:B--2---:R0:W-:Y:S04]  /*0230*/  STL.64 [R1+0x10], R10 ;  /* 0x0000100a01007387 */ /* 0x0041e80000100a00 */
[----:B---3--:R0:W-:Y:S04]  /*0240*/  STL.64 [R1+0x20], R12 ;  /* 0x0000200c01007387 */ /* 0x0081e80000100a00 */
[----:B-----5:R0:W-:Y:S02]  /*0250*/  STL [R1+0x8], R0 ;  /* 0x0000080001007387 */ /* 0x0201e40000100800 */
[----:B------:R-:W-:-:S07]  /*0260*/  LEPC R20, `(.L_x_4) ;  /* 0x000000001014794e */ /* 0x000fce0000000000 */
[----:B01----:R-:W-:Y:S05]  /*0270*/  CALL.ABS.NOINC R2 ;  /* 0x0000000002007343 */ /* 0x003fea0003c00000 */
.L_x_4:
[----:B------:R-:W-:Y:S05]  /*0280*/  EXIT ;  /* 0x000000000000794d */ /* 0x000fea0003800000 */
.L_x_5:
        /* <DEDUP_REMOVED lines=15> */
.L_x_126:


//--------------------- .text._Z19kernal_add_test_gpuPvS_S_ --------------------------
	.section	.text._Z19kernal_add_test_gpuPvS_S_,"ax",@progbits
	.align	128
        .global         _Z19kernal_add_test_gpuPvS_S_
        .type           _Z19kernal_add_test_gpuPvS_S_,@function
        .size           _Z19kernal_add_test_gpuPvS_S_,(.L_x_127 - _Z19kernal_add_test_gpuPvS_S_)
        .other          _Z19kernal_add_test_gpuPvS_S_,@"STO_CUDA_ENTRY STV_DEFAULT"
_Z19kernal_add_test_gpuPvS_S_:
.text._Z19kernal_add_test_gpuPvS_S_:
[----:B------:R-:W0:Y:S01]  /*0000*/  LDC R1, c[0x0][0x37c] ;  /* 0x0000df00ff017b82 */ /* 0x000e220000000800 */
[----:B------:R-:W1:Y:S01]  /*0010*/  S2R R8, SR_TID.X ;  /* 0x0000000000087919 */ /* 0x000e620000002100 */
[----:B------:R-:W1:Y:S01]  /*0020*/  LDCU.128 UR8, c[0x0][0x380] ;  /* 0x00007000ff0877ac */ /* 0x000e620008000c00 */
[----:B0-----:R-:W-:Y:S01]  /*0030*/  VIADD R1, R1, 0xfffffff8 ;  /* 0xfffffff801017836 */ /* 0x001fe20000000000 */
[----:B------:R-:W0:Y:S01]  /*0040*/  LDCU.64 UR4, c[0x0][0x358] ;  /* 0x00006b00ff0477ac */ /* 0x000e220008000a00 */
[----:B------:R-:W2:Y:S01]  /*0050*/  S2R R9, SR_CTAID.X ;  /* 0x0000000000097919 */ /* 0x000ea20000002500 */
[----:B------:R-:W3:Y:S01]  /*0060*/  LDCU.64 UR6, c[0x0][0x390] ;  /* 0x00007200ff0677ac */ /* 0x000ee20008000a00 */
[C---:B-1----:R-:W-:Y:S02]  /*0070*/  IADD3 R6, P1, PT, R8.reuse, UR10, RZ ;  /* 0x0000000a08067c10 */ /* 0x042fe4000ff3e0ff */
[----:B------:R-:W-:-:S03]  /*0080*/  IADD3 R4, P0, PT, R8, UR8, RZ ;  /* 0x0000000808047c10 */ /* 0x000fc6000ff1e0ff */
[----:B------:R-:W-:Y:S02]  /*0090*/  IMAD.X R7, RZ, RZ, UR11, P1 ;  /* 0x0000000bff077e24 */ /* 0x000fe400088e06ff */
[----:B------:R-:W-:Y:S01]  /*00a0*/  IMAD.X R5, RZ, RZ, UR9, P0 ;  /* 0x00000009ff057e24 */ /* 0x000fe200080e06ff */
[----:B------:R-:W-:Y:S01]  /*00b0*/  MOV R2, 0x0 ;  /* 0x0000000000027802 */ /* 0x000fe20000000f00 */
[----:B--2---:R1:W-:Y:S01]  /*00c0*/  STL.64 [R1], R8 ;  /* 0x0000000801007387 */ /* 0x0043e20000100a00 */
[----:B------:R-:W2:Y:S03]  /*00d0*/  LDCU.64 UR8, c[0x4][0x20] ;  /* 0x01000400ff0877ac */ /* 0x000ea60008000a00 */
[----:B0-----:R2:W4:Y:S04]  /*00e0*/  LDG.E.U8 R0, desc[UR4][R4.64] ;  /* 0x0000000404007981 */ /* 0x001528000c1e1100 */
[----:B------:R0:W4:Y:S01]  /*00f0*/  LDG.E.U8 R7, desc[UR4][R6.64] ;  /* 0x0000000406077981 */ /* 0x000122000c1e1100 */
[----:B---3--:R-:W-:Y:S01]  /*0100*/  IADD3 R10, P0, PT, R8, UR6, RZ ;  /* 0x00000006080a7c10 */ /* 0x008fe2000ff1e0ff */
[----:B------:R-:W0:Y:S01]  /*0110*/  LDCU UR6, c[0x0][0x2f8] ;  /* 0x00005f00ff0677ac */ /* 0x000e220008000800 */
[----:B------:R-:W3:Y:S03]  /*0120*/  LDC.64 R2, c[0x4][R2] ;  /* 0x0100000002027b82 */ /* 0x000ee60000000a00 */
[----:B------:R-:W-:-:S02]  /*0130*/  IMAD.X R11, RZ, RZ, UR7, P0 ;  /* 0x00000007ff0b7e24 */ /* 0x000fc400080e06ff */
[----:B--2---:R-:W-:Y:S02]  /*0140*/  IMAD.U32 R4, RZ, RZ, UR8 ;  /* 0x00000008ff047e24 */ /* 0x004fe4000f8e00ff */
[----:B------:R-:W-:Y:S01]  /*0150*/  IMAD.U32 R5, RZ, RZ, UR9 ;  /* 0x00000009ff057e24 */ /* 0x000fe2000f8e00ff */
[----:B0-----:R-:W-:Y:S02]  /*0160*/  IADD3 R6, P0, PT, R1, UR6, RZ ;  /* 0x0000000601067c10 */ /* 0x001fe4000ff1e0ff */
[----:B----4-:R-:W-:-:S05]  /*0170*/  IADD3 R0, PT, PT, R0, R7, RZ ;  /* 0x0000000700007210 */ /* 0x010fca0007ffe0ff */
[----:B------:R1:W-:Y:S01]  /*0180*/  STG.E.U8 desc[UR4][R10.64], R0 ;  /* 0x000000000a007986 */ /* 0x0003e2000c101104 */
[----:B------:R-:W0:Y:S02]  /*0190*/  LDCU UR4, c[0x0][0x2fc] ;  /* 0x00005f80ff0477ac */ /* 0x000e240008000800 */
[----:B01-3--:R-:W-:-:S07]  /*01a0*/  IADD3.X R7, PT, PT, RZ, UR4, RZ, P0, !PT ;  /* 0x00000004ff077c10 */ /* 0x00bfce00087fe4ff */
[----:B------:R-:W-:-:S07]  /*01b0*/  LEPC R20, `(.L_x_6) ;  /* 0x000000001014794e */ /* 0x000fce0000000000 */
[----:B------:R-:W-:Y:S05]  /*01c0*/  CALL.ABS.NOINC R2 ;  /* 0x0000000002007343 */ /* 0x000fea0003c00000 */
.L_x_6:
[----:B------:R-:W-:Y:S05]  /*01d0*/  EXIT ;  /* 0x000000000000794d */ /* 0x000fea0003800000 */
.L_x_7:
        /* <DEDUP_REMOVED lines=10> */
.L_x_127:


//--------------------- .text._Z12compress_gpuPdPfS0_Phiiiii --------------------------
	.section	.text._Z12compress_gpuPdPfS0_Phiiiii,"ax",@progbits
	.align	128
        .global         _Z12compress_gpuPdPfS0_Phiiiii
        .type           _Z12compress_gpuPdPfS0_Phiiiii,@function
        .size           _Z12compress_gpuPdPfS0_Phiiiii,(.L_x_123 - _Z12compress_gpuPdPfS0_Phiiiii)
        .other          _Z12compress_gpuPdPfS0_Phiiiii,@"STO_CUDA_ENTRY STV_DEFAULT"
_Z12compress_gpuPdPfS0_Phiiiii:
.text._Z12compress_gpuPdPfS0_Phiiiii:
[----:B------:R-:W-:Y:S08]  /*0000*/  LDC R1, c[0x0][0x37c] ;  /* 0x0000df00ff017b82 */ /* 0x000ff00000000800 */
[----:B------:R-:W0:Y:S01]  /*0010*/  LDC R0, c[0x0][0x3a4] ;  /* 0x0000e900ff007b82 */ /* 0x000e220000000800 */
[----:B------:R-:W1:Y:S07]  /*0020*/  S2R R2, SR_TID.X ;  /* 0x0000000000027919 */ /* 0x000e6e0000002100 */
[----:B------:R-:W2:Y:S01]  /*0030*/  S2UR UR4, SR_CTAID.X ;  /* 0x00000000000479c3 */ /* 0x000ea20000002500 */
[----:B0-----:R-:W-:-:S13]  /*0040*/  ISETP.GE.AND P0, PT, R0, 0x1, PT ;  /* 0x000000010000780c */ /* 0x001fda0003f06270 */
[----:B-12---:R-:W-:Y:S05]  /*0050*/  @!P0 EXIT ;  /* 0x000000000000894d */ /* 0x006fea0003800000 */
[----:B------:R-:W0:Y:S01]  /*0060*/  LDCU UR9, c[0x0][0x3a8] ;  /* 0x00007500ff0977ac */ /* 0x000e220008000800 */
[----:B------:R-:W1:Y:S01]  /*0070*/  LDC R3, c[0x0][0x360] ;  /* 0x0000d800ff037b82 */ /* 0x000e620000000800 */
[----:B------:R-:W2:Y:S01]  /*0080*/  LDCU UR5, c[0x0][0x3b0] ;  /* 0x00007600ff0577ac */ /* 0x000ea20008000800 */
[----:B------:R-:W3:Y:S01]  /*0090*/  LDCU.64 UR6, c[0x0][0x380] ;  /* 0x00007000ff0677ac */ /* 0x000ee20008000a00 */
[----:B------:R-:W4:Y:S01]  /*00a0*/  LDCU.64 UR14, c[0x0][0x358] ;  /* 0x00006b00ff0e77ac */ /* 0x000f220008000a00 */
[----:B0-----:R-:W0:Y:S01]  /*00b0*/  I2F.F64 R4, UR9 ;  /* 0x0000000900047d12 */ /* 0x001e220008201c00 */
[----:B------:R-:W-:Y:S02]  /*00c0*/  UISETP.GT.AND UP0, UPT, UR9, URZ, UPT ;  /* 0x000000ff0900728c */ /* 0x000fe4000bf04270 */
[----:B------:R-:W-:Y:S01]  /*00d0*/  USHF.R.S32.HI UR23, URZ, 0x1f, UR9 ;  /* 0x0000001fff177899 */ /* 0x000fe20008011409 */
[----:B-1----:R-:W-:-:S04]  /*00e0*/  IMAD R2, R3, UR4, R2 ;  /* 0x0000000403027c24 */ /* 0x002fc8000f8e0202 */
[----:B--2---:R-:W1:Y:S01]  /*00f0*/  I2F.F64 R8, UR5 ;  /* 0x0000000500087d12 */ /* 0x004e620008201c00 */
[----:B------:R-:W-:Y:S02]  /*0100*/  IMAD.MOV.U32 R3, RZ, RZ, RZ ;  /* 0x000000ffff037224 */ /* 0x000fe400078e00ff */
[----:B------:R-:W-:Y:S01]  /*0110*/  IMAD.WIDE.U32 R6, R2, 0x8, RZ ;  /* 0x0000000802067825 */ /* 0x000fe200078e00ff */
[----:B0-----:R-:W-:-:S03]  /*0120*/  R2UR UR16, R4 ;  /* 0x00000000041072ca */ /* 0x001fc600000e0000 */
[----:B------:R-:W-:Y:S01]  /*0130*/  IMAD.MOV.U32 R31, RZ, RZ, R7 ;  /* 0x000000ffff1f7224 */ /* 0x000fe200078e0007 */
[----:B------:R-:W-:Y:S02]  /*0140*/  R2UR UR17, R5 ;  /* 0x00000000051172ca */ /* 0x000fe400000e0000 */
[----:B-1----:R-:W-:Y:S02]  /*0150*/  R2UR UR18, R8 ;  /* 0x00000000081272ca */ /* 0x002fe400000e0000 */
[C---:B---3--:R-:W-:Y:S02]  /*0160*/  LEA R8, P0, R6.reuse, UR6, 0x3 ;  /* 0x0000000606087c11 */ /* 0x048fe4000f8018ff */
[----:B------:R-:W-:Y:S02]  /*0170*/  R2UR UR19, R9 ;  /* 0x00000000091372ca */ /* 0x000fe400000e0000 */
[----:B------:R-:W-:Y:S01]  /*0180*/  LEA.HI.X R9, R6, UR7, R31, 0x3, P0 ;  /* 0x0000000706097c11 */ /* 0x000fe200080f1c1f */
[----:B----4-:R-:W-:-:S12]  /*0190*/  BRA.U UP0, `(.L_x_8) ;  /* 0x0000000500ac7547 */ /* 0x010fd8000b800000 */
[----:B------:R-:W-:Y:S01]  /*01a0*/  IMAD.U32 R5, RZ, RZ, UR17 ;  /* 0x00000011ff057e24 */ /* 0x000fe2000f8e00ff */
[----:B------:R-:W-:Y:S01]  /*01b0*/  CS2R R16, SRZ ;  /* 0x0000000000107805 */ /* 0x000fe2000001ff00 */
[----:B------:R-:W-:Y:S01]  /*01c0*/  IMAD.U32 R18, RZ, RZ, UR16 ;  /* 0x00000010ff127e24 */ /* 0x000fe2000f8e00ff */
[----:B------:R-:W-:Y:S01]  /*01d0*/  MOV R0, 0x220 ;  /* 0x0000022000007802 */ /* 0x000fe20000000f00 */
[----:B------:R-:W-:Y:S02]  /*01e0*/  IMAD.U32 R19, RZ, RZ, UR17 ;  /* 0x00000011ff137e24 */ /* 0x000fe4000f8e00ff */
[----:B------:R-:W-:Y:S02]  /*01f0*/  IMAD.U32 R4, RZ, RZ, UR16 ;  /* 0x00000010ff047e24 */ /* 0x000fe4000f8e00ff */
[----:B------:R-:W-:-:S07]  /*0200*/  IMAD.MOV.U32 R21, RZ, RZ, R5 ;  /* 0x000000ffff157224 */ /* 0x000fce00078e0005 */
[----:B------:R-:W-:Y:S05]  /*0210*/  CALL.REL.NOINC `($__internal_0_$__cuda_sm20_div_rn_f64_full) ;  /* 0x0000001400587944 */ /* 0x000fea0003c00000 */
[----:B------:R-:W-:Y:S01]  /*0220*/  IMAD.U32 R5, RZ, RZ, UR19 ;  /* 0x00000013ff057e24 */ /* 0x000fe2000f8e00ff */
[----:B------:R-:W-:Y:S01]  /*0230*/  MOV R18, UR18 ;  /* 0x0000001200127c02 */ /* 0x000fe20008000f00 */
[----:B------:R-:W-:Y:S01]  /*0240*/  IMAD.U32 R19, RZ, RZ, UR19 ;  /* 0x00000013ff137e24 */ /* 0x000fe2000f8e00ff */
[----:B------:R-:W-:Y:S01]  /*0250*/  CS2R R16, SRZ ;  /* 0x0000000000107805 */ /* 0x000fe2000001ff00 */
[----:B------:R-:W-:Y:S01]  /*0260*/  IMAD.U32 R4, RZ, RZ, UR18 ;  /* 0x00000012ff047e24 */ /* 0x000fe2000f8e00ff */
[----:B------:R-:W-:Y:S01]  /*0270*/  MOV R0, 0x2c0 ;  /* 0x000002c000007802 */ /* 0x000fe20000000f00 */
[----:B------:R-:W-:Y:S02]  /*0280*/  IMAD.MOV.U32 R21, RZ, RZ, R5 ;  /* 0x000000ffff157224 */ /* 0x000fe400078e0005 */
[----:B------:R-:W-:Y:S02]  /*0290*/  IMAD.MOV.U32 R10, RZ, RZ, R7 ;  /* 0x000000ffff0a7224 */ /* 0x000fe400078e0007 */
[----:B------:R-:W-:-:S07]  /*02a0*/  IMAD.MOV.U32 R11, RZ, RZ, R20 ;  /* 0x000000ffff0b7224 */ /* 0x000fce00078e0014 */
[----:B------:R-:W-:Y:S05]  /*02b0*/  CALL.REL.NOINC `($__internal_0_$__cuda_sm20_div_rn_f64_full) ;  /* 0x0000001400307944 */ /* 0x000fea0003c00000 */
[----:B------:R-:W0:Y:S01]  /*02c0*/  LDC R0, c[0x0][0x3ac] ;  /* 0x0000eb00ff007b82 */ /* 0x000e220000000800 */
[----:B------:R-:W1:Y:S01]  /*02d0*/  LDCU UR7, c[0x0][0x3a4] ;  /* 0x00007480ff0777ac */ /* 0x000e620008000800 */
[----:B------:R-:W-:Y:S01]  /*02e0*/  IMAD.MOV.U32 R4, RZ, RZ, R7 ;  /* 0x000000ffff047224 */ /* 0x000fe200078e0007 */
[----:B------:R-:W-:Y:S01]  /*02f0*/  MOV R5, R20 ;  /* 0x0000001400057202 */ /* 0x000fe20000000f00 */
[----:B------:R-:W2:Y:S01]  /*0300*/  LDCU UR10, c[0x0][0x3a8] ;  /* 0x00007500ff0a77ac */ /* 0x000ea20008000800 */
[----:B------:R-:W3:Y:S01]  /*0310*/  LDCU.64 UR8, c[0x0][0x398] ;  /* 0x00007300ff0877ac */ /* 0x000ee20008000a00 */
[----:B------:R-:W-:Y:S01]  /*0320*/  UMOV UR4, URZ ;  /* 0x000000ff00047c82 */ /* 0x000fe20008000000 */
[----:B------:R-:W-:Y:S01]  /*0330*/  UMOV UR5, URZ ;  /* 0x000000ff00057c82 */ /* 0x000fe20008000000 */
[----:B-1----:R-:W-:-:S12]  /*0340*/  USHF.R.S32.HI UR6, URZ, 0x1f, UR7 ;  /* 0x0000001fff067899 */ /* 0x002fd80008011407 */
.L_x_9:
[----:B-1-3--:R-:W-:-:S04]  /*0350*/  IADD3 R6, P0, PT, R2, UR8, RZ ;  /* 0x0000000802067c10 */ /* 0x00afc8000ff1e0ff */
[----:B------:R-:W-:-:S05]  /*0360*/  IADD3.X R7, PT, PT, R3, UR9, RZ, P0, !PT ;  /* 0x0000000903077c10 */ /* 0x000fca00087fe4ff */
[----:B------:R-:W-:Y:S04]  /*0370*/  STG.E.U8 desc[UR14][R6.64], RZ ;  /* 0x000000ff06007986 */ /* 0x000fe8000c10110e */
[----:B------:R-:W3:Y:S02]  /*0380*/  LDG.E.64 R12, desc[UR14][R8.64] ;  /* 0x0000000e080c7981 */ /* 0x000ee4000c1e1b00 */
[----:B---3--:R-:W-:-:S06]  /*0390*/  DSETP.GT.AND P0, PT, R10, R12, PT ;  /* 0x0000000c0a00722a */ /* 0x008fcc0003f04000 */
[----:B------:R-:W-:-:S05]  /*03a0*/  SEL R19, RZ, 0x1, !P0 ;  /* 0x00000001ff137807 */ /* 0x000fca0004000000 */
[----:B------:R1:W-:Y:S04]  /*03b0*/  STG.E.U8 desc[UR14][R6.64], R19 ;  /* 0x0000001306007986 */ /* 0x0003e8000c10110e */
[----:B------:R-:W3:Y:S02]  /*03c0*/  LDG.E.64 R12, desc[UR14][R8.64] ;  /* 0x0000000e080c7981 */ /* 0x000ee4000c1e1b00 */
[----:B---3--:R-:W-:-:S07]  /*03d0*/  DADD R12, R4, R12 ;  /* 0x00000000040c7229 */ /* 0x008fce000000000c */
[----:B------:R3:W-:Y:S04]  /*03e0*/  STG.E.64 desc[UR14][R8.64], R12 ;  /* 0x0000000c08007986 */ /* 0x0007e8000c101b0e */
[----:B------:R-:W4:Y:S01]  /*03f0*/  LDG.E.U8 R14, desc[UR14][R6.64] ;  /* 0x0000000e060e7981 */ /* 0x000f22000c1e1100 */
[----:B------:R-:W-:Y:S01]  /*0400*/  DSETP.GT.AND P0, PT, R10, R12, PT ;  /* 0x0000000c0a00722a */ /* 0x000fe20003f04000 */
[----:B----4-:R-:W-:-:S13]  /*0410*/  VIADD R21, R14, 0x2 ;  /* 0x000000020e157836 */ /* 0x010fda0000000000 */
[----:B------:R-:W-:-:S05]  /*0420*/  @!P0 IMAD.MOV R21, RZ, RZ, R14 ;  /* 0x000000ffff158224 */ /* 0x000fca00078e020e */
[----:B------:R4:W-:Y:S04]  /*0430*/  STG.E.U8 desc[UR14][R6.64], R21 ;  /* 0x0000001506007986 */ /* 0x0009e8000c10110e */
[----:B------:R-:W5:Y:S04]  /*0440*/  LDG.E.64 R14, desc[UR14][R8.64+0x8] ;  /* 0x0000080e080e7981 */ /* 0x000f68000c1e1b00 */
[----:B------:R-:W2:Y:S01]  /*0450*/  LDG.E.64 R16, desc[UR14][R8.64] ;  /* 0x0000000e08107981 */ /* 0x000ea2000c1e1b00 */
[----:B-----5:R-:W-:-:S07]  /*0460*/  DADD R14, R4, R14 ;  /* 0x00000000040e7229 */ /* 0x020fce000000000e */
[----:B------:R5:W-:Y:S04]  /*0470*/  STG.E.64 desc[UR14][R8.64+0x8], R14 ;  /* 0x0000080e08007986 */ /* 0x000be8000c101b0e */
[----:B------:R-:W1:Y:S01]  /*0480*/  LDG.E.U8 R18, desc[UR14][R6.64] ;  /* 0x0000000e06127981 */ /* 0x000e62000c1e1100 */
[----:B--2---:R-:W-:Y:S01]  /*0490*/  DSETP.GT.AND P0, PT, R10, R16, PT ;  /* 0x000000100a00722a */ /* 0x004fe20003f04000 */
[----:B-1----:R-:W-:-:S13]  /*04a0*/  VIADD R19, R18, 0x4 ;  /* 0x0000000412137836 */ /* 0x002fda0000000000 */
[----:B------:R-:W-:-:S05]  /*04b0*/  @!P0 IMAD.MOV R19, RZ, RZ, R18 ;  /* 0x000000ffff138224 */ /* 0x000fca00078e0212 */
[----:B------:R1:W-:Y:S04]  /*04c0*/  STG.E.U8 desc[UR14][R6.64], R19 ;  /* 0x0000001306007986 */ /* 0x0003e8000c10110e */
[----:B---3--:R-:W2:Y:S04]  /*04d0*/  LDG.E.64 R12, desc[UR14][R8.64+0x10] ;  /* 0x0000100e080c7981 */ /* 0x008ea8000c1e1b00 */
[----:B------:R-:W3:Y:S01]  /*04e0*/  LDG.E.64 R16, desc[UR14][R8.64] ;  /* 0x0000000e08107981 */ /* 0x000ee2000c1e1b00 */
[----:B--2---:R-:W-:-:S07]  /*04f0*/  DADD R12, R4, R12 ;  /* 0x00000000040c7229 */ /* 0x004fce000000000c */
[----:B------:R2:W-:Y:S04]  /*0500*/  STG.E.64 desc[UR14][R8.64+0x10], R12 ;  /* 0x0000100c08007986 */ /* 0x0005e8000c101b0e */
[----:B------:R-:W4:Y:S01]  /*0510*/  LDG.E.U8 R18, desc[UR14][R6.64] ;  /* 0x0000000e06127981 */ /* 0x000f22000c1e1100 */
[----:B---3--:R-:W-:Y:S01]  /*0520*/  DSETP.GT.AND P0, PT, R10, R16, PT ;  /* 0x000000100a00722a */ /* 0x008fe20003f04000 */
[----:B----4-:R-:W-:-:S13]  /*0530*/  VIADD R21, R18, 0x8 ;  /* 0x0000000812157836 */ /* 0x010fda0000000000 */
[----:B------:R-:W-:-:S05]  /*0540*/  @!P0 IMAD.MOV R21, RZ, RZ, R18 ;  /* 0x000000ffff158224 */ /* 0x000fca00078e0212 */
[----:B------:R3:W-:Y:S04]  /*0550*/  STG.E.U8 desc[UR14][R6.64], R21 ;  /* 0x0000001506007986 */ /* 0x0007e8000c10110e */
[----:B-----5:R-:W4:Y:S04]  /*0560*/  LDG.E.64 R14, desc[UR14][R8.64+0x18] ;  /* 0x0000180e080e7981 */ /* 0x020f28000c1e1b00 */
[----:B------:R-:W5:Y:S01]  /*0570*/  LDG.E.64 R16, desc[UR14][R8.64] ;  /* 0x0000000e08107981 */ /* 0x000f62000c1e1b00 */
[----:B----4-:R-:W-:-:S07]  /*0580*/  DADD R14, R4, R14 ;  /* 0x00000000040e7229 */ /* 0x010fce000000000e */
[----:B------:R4:W-:Y:S04]  /*0590*/  STG.E.64 desc[UR14][R8.64+0x18], R14 ;  /* 0x0000180e08007986 */ /* 0x0009e8000c101b0e */
[----:B------:R-:W1:Y:S01]  /*05a0*/  LDG.E.U8 R18, desc[UR14][R6.64] ;  /* 0x0000000e06127981 */ /* 0x000e62000c1e1100 */
[----:B-----5:R-:W-:Y:S01]  /*05b0*/  DSETP.GT.AND P0, PT, R10, R16, PT ;  /* 0x000000100a00722a */ /* 0x020fe20003f04000 */
[----:B-1----:R-:W-:-:S13]  /*05c0*/  VIADD R19, R18, 0x10 ;  /* 0x0000001012137836 */ /* 0x002fda0000000000 */
[----:B------:R-:W-:-:S05]  /*05d0*/  @!P0 IADD3 R19, PT, PT, R18, RZ, RZ ;  /* 0x000000ff12138210 */ /* 0x000fca0007ffe0ff */
[----:B------:R1:W-:Y:S04]  /*05e0*/  STG.E.U8 desc[UR14][R6.64], R19 ;  /* 0x0000001306007986 */ /* 0x0003e8000c10110e */
[----:B--2---:R-:W2:Y:S04]  /*05f0*/  LDG.E.64 R12, desc[UR14][R8.64+0x20] ;  /* 0x0000200e080c7981 */ /* 0x004ea8000c1e1b00 */
[----:B------:R-:W5:Y:S01]  /*0600*/  LDG.E.64 R16, desc[UR14][R8.64] ;  /* 0x0000000e08107981 */ /* 0x000f62000c1e1b00 */
[----:B--2---:R-:W-:-:S07]  /*0610*/  DADD R12, R4, R12 ;  /* 0x00000000040c7229 */ /* 0x004fce000000000c */
[----:B------:R2:W-:Y:S04]  /*0620*/  STG.E.64 desc[UR14][R8.64+0x20], R12 ;  /* 0x0000200c08007986 */ /* 0x0005e8000c101b0e */
[----:B------:R-:W3:Y:S01]  /*0630*/  LDG.E.U8 R18, desc[UR14][R6.64] ;  /* 0x0000000e06127981 */ /* 0x000ee2000c1e1100 */
[----:B-----5:R-:W-:Y:S01]  /*0640*/  DSETP.GT.AND P0, PT, R10, R16, PT ;  /* 0x000000100a00722a */ /* 0x020fe20003f04000 */
[----:B---3--:R-:W-:-:S13]  /*0650*/  VIADD R21, R18, 0x20 ;  /* 0x0000002012157836 */ /* 0x008fda0000000000 */
[----:B------:R-:W-:-:S05]  /*0660*/  @!P0 IMAD.MOV R21, RZ, RZ, R18 ;  /* 0x000000ffff158224 */ /* 0x000fca00078e0212 */
[----:B------:R-:W-:Y:S04]  /*0670*/  STG.E.U8 desc[UR14][R6.64], R21 ;  /* 0x0000001506007986 */ /* 0x000fe8000c10110e */
[----:B----4-:R-:W3:Y:S04]  /*0680*/  LDG.E.64 R14, desc[UR14][R8.64+0x28] ;  /* 0x0000280e080e7981 */ /* 0x010ee8000c1e1b00 */
[----:B------:R-:W4:Y:S01]  /*0690*/  LDG.E.64 R16, desc[UR14][R8.64] ;  /* 0x0000000e08107981 */ /* 0x000f22000c1e1b00 */
[----:B---3--:R-:W-:-:S07]  /*06a0*/  DADD R14, R4, R14 ;  /* 0x00000000040e7229 */ /* 0x008fce000000000e */
[----:B------:R3:W-:Y:S04]  /*06b0*/  STG.E.64 desc[UR14][R8.64+0x28], R14 ;  /* 0x0000280e08007986 */ /* 0x0007e8000c101b0e */
[----:B------:R-:W1:Y:S01]  /*06c0*/  LDG.E.U8 R18, desc[UR14][R6.64] ;  /* 0x0000000e06127981 */ /* 0x000e62000c1e1100 */
[----:B----4-:R-:W-:Y:S01]  /*06d0*/  DSETP.GT.AND P0, PT, R10, R16, PT ;  /* 0x000000100a00722a */ /* 0x010fe20003f04000 */
[----:B-1----:R-:W-:-:S13]  /*06e0*/  VIADD R19, R18, 0x40 ;  /* 0x0000004012137836 */ /* 0x002fda0000000000 */
[----:B------:R-:W-:-:S05]  /*06f0*/  @!P0 IMAD.MOV R19, RZ, RZ, R18 ;  /* 0x000000ffff138224 */ /* 0x000fca00078e0212 */
[----:B------:R1:W-:Y:S04]  /*0700*/  STG.E.U8 desc[UR14][R6.64], R19 ;  /* 0x0000001306007986 */ /* 0x0003e8000c10110e */
[----:B--2---:R-:W2:Y:S04]  /*0710*/  LDG.E.64 R12, desc[UR14][R8.64+0x30] ;  /* 0x0000300e080c7981 */ /* 0x004ea8000c1e1b00 */
[----:B------:R-:W4:Y:S01]  /*0720*/  LDG.E.64 R16, desc[UR14][R8.64] ;  /* 0x0000000e08107981 */ /* 0x000f22000c1e1b00 */
[----:B--2---:R-:W-:-:S07]  /*0730*/  DADD R12, R4, R12 ;  /* 0x00000000040c7229 */ /* 0x004fce000000000c */
[----:B------:R1:W-:Y:S04]  /*0740*/  STG.E.64 desc[UR14][R8.64+0x30], R12 ;  /* 0x0000300c08007986 */ /* 0x0003e8000c101b0e */
[----:B------:R-:W2:Y:S01]  /*0750*/  LDG.E.U8 R18, desc[UR14][R6.64] ;  /* 0x0000000e06127981 */ /* 0x000ea2000c1e1100 */
[----:B----4-:R-:W-:Y:S01]  /*0760*/  DSETP.GT.AND P0, PT, R10, R16, PT ;  /* 0x000000100a00722a */ /* 0x010fe20003f04000 */
[----:B--2---:R-:W-:-:S13]  /*0770*/  VIADD R17, R18, 0xff80 ;  /* 0x0000ff8012117836 */ /* 0x004fda0000000000 */
[----:B------:R-:W-:-:S05]  /*0780*/  @!P0 IMAD.MOV R17, RZ, RZ, R18 ;  /* 0x000000ffff118224 */ /* 0x000fca00078e0212 */
[----:B------:R1:W-:Y:S04]  /*0790*/  STG.E.U8 desc[UR14][R6.64], R17 ;  /* 0x0000001106007986 */ /* 0x0003e8000c10110e */
[----:B---3--:R-:W2:Y:S01]  /*07a0*/  LDG.E.64 R14, desc[UR14][R8.64+0x38] ;  /* 0x0000380e080e7981 */ /* 0x008ea2000c1e1b00 */
[----:B------:R-:W-:Y:S01]  /*07b0*/  UIADD3 UR4, UP0, UPT, UR4, UR10, URZ ;  /* 0x0000000a04047290 */ /* 0x000fe2000ff1e0ff */
[----:B0-----:R-:W-:-:S03]  /*07c0*/  IADD3 R2, P0, PT, R2, R0, RZ ;  /* 0x0000000002027210 */ /* 0x001fc60007f1e0ff */
[----:B------:R-:W-:Y:S01]  /*07d0*/  UIADD3.X UR5, UPT, UPT, UR23, UR5, URZ, UP0, !UPT ;  /* 0x0000000517057290 */ /* 0x000fe200087fe4ff */
[----:B------:R-:W-:Y:S01]  /*07e0*/  LEA.HI.X.SX32 R3, R0, R3, 0x1, P0 ;  /* 0x0000000300037211 */ /* 0x000fe200000f0eff */
[----:B------:R-:W-:-:S04]  /*07f0*/  UISETP.GE.U32.AND UP0, UPT, UR4, UR7, UPT ;  /* 0x000000070400728c */ /* 0x000fc8000bf06070 */
[----:B------:R-:W-:Y:S01]  /*0800*/  UISETP.GE.AND.EX UP0, UPT, UR5, UR6, UPT, UP0 ;  /* 0x000000060500728c */ /* 0x000fe2000bf06300 */
[----:B--2---:R-:W-:-:S07]  /*0810*/  DADD R14, R4, R14 ;  /* 0x00000000040e7229 */ /* 0x004fce000000000e */
[----:B------:R1:W-:Y:S01]  /*0820*/  STG.E.64 desc[UR14][R8.64+0x38], R14 ;  /* 0x0000380e08007986 */ /* 0x0003e2000c101b0e */
[----:B------:R-:W-:Y:S05]  /*0830*/  BRA.U !UP0, `(.L_x_9) ;  /* 0xfffffff908c47547 */ /* 0x000fea000b83ffff */
[----:B------:R-:W-:Y:S05]  /*0840*/  EXIT ;  /* 0x000000000000794d */ /* 0x000fea0003800000 */
.L_x_8:
[----:B------:R-:W0:Y:S01]  /*0850*/  LDCU UR10, c[0x0][0x3a0] ;  /* 0x00007400ff0a77ac */ /* 0x000e220008000800 */
[----:B------:R-:W-:Y:S02]  /*0860*/  ULOP3.LUT UR20, UR9, 0x7, URZ, 0xc0, !UPT ;  /* 0x0000000709147892 */ /* 0x000fe4000f8ec0ff */
[----:B------:R-:W-:Y:S02]  /*0870*/  ULOP3.LUT UR21, UR9, 0x3, URZ, 0xc0, !UPT ;  /* 0x0000000309157892 */ /* 0x000fe4000f8ec0ff */
[----:B------:R-:W-:Y:S01]  /*0880*/  UIADD3 UR22, UPT, UPT, UR20, -0x1, URZ ;  /* 0xffffffff14167890 */ /* 0x000fe2000fffe0ff */
[----:B------:R-:W-:Y:S01]  /*0890*/  UMOV UR7, URZ ;  /* 0x000000ff00077c82 */ /* 0x000fe20008000000 */
[----:B------:R-:W-:Y:S01]  /*08a0*/  UMOV UR8, URZ ;  /* 0x000000ff00087c82 */ /* 0x000fe20008000000 */
[----:B0-----:R-:W-:Y:S02]  /*08b0*/  USHF.R.S32.HI UR4, URZ, 0x1f, UR10 ;  /* 0x0000001fff047899 */ /* 0x001fe4000801140a */
[----:B------:R-:W-:-:S02]  /*08c0*/  UIMAD UR5, UR23, UR10, URZ ;  /* 0x0000000a170572a4 */ /* 0x000fc4000f8e02ff */
[----:B------:R-:W-:Y:S02]  /*08d0*/  UIMAD.WIDE.U32 UR10, UR9, UR10, URZ ;  /* 0x0000000a090a72a5 */ /* 0x000fe4000f8e00ff */
[----:B------:R-:W-:Y:S02]  /*08e0*/  UIMAD UR4, UR4, UR9, UR5 ;  /* 0x00000009040472a4 */ /* 0x000fe4000f8e0205 */
[----:B------:R-:W-:Y:S02]  /*08f0*/  ULOP3.LUT UR9, UR9, 0x1, URZ, 0xc0, !UPT ;  /* 0x0000000109097892 */ /* 0x000fe4000f8ec0ff */
[----:B------:R-:W-:-:S12]  /*0900*/  UIADD3 UR13, UPT, UPT, UR11, UR4, URZ ;  /* 0x000000040b0d7290 */ /* 0x000fd8000fffe0ff */
.L_x_19:
[----:B0-----:R-:W0:Y:S01]  /*0910*/  LDCU.64 UR4, c[0x0][0x398] ;  /* 0x00007300ff0477ac */ /* 0x001e220008000a00 */
[----:B------:R-:W-:Y:S01]  /*0920*/  UMOV UR6, URZ ;  /* 0x000000ff00067c82 */ /* 0x000fe20008000000 */
[----:B0-----:R-:W-:-:S04]  /*0930*/  IADD3 R10, P0, PT, R2, UR4, RZ ;  /* 0x00000004020a7c10 */ /* 0x001fc8000ff1e0ff */
[----:B------:R-:W-:Y:S01]  /*0940*/  IADD3.X R11, PT, PT, R3, UR5, RZ, P0, !PT ;  /* 0x00000005030b7c10 */ /* 0x000fe200087fe4ff */
[----:B------:R-:W-:-:S04]  /*0950*/  UMOV UR5, URZ ;  /* 0x000000ff00057c82 */ /* 0x000fc80008000000 */
[----:B-1----:R0:W-:Y:S04]  /*0960*/  STG.E.U8 desc[UR14][R10.64], RZ ;  /* 0x000000ff0a007986 */ /* 0x0021e8000c10110e */
.L_x_18:
[----:B-1----:R-:W1:Y:S01]  /*0970*/  LDCU UR12, c[0x0][0x3a8] ;  /* 0x00007500ff0c77ac */ /* 0x002e620008000800 */
[----:B------:R-:W-:Y:S01]  /*0980*/  IADD3 R0, P0, PT, R6, UR10, RZ ;  /* 0x0000000a06007c10 */ /* 0x000fe2000ff1e0ff */
[----:B------:R-:W-:Y:S01]  /*0990*/  IMAD.MOV.U32 R4, RZ, RZ, R6 ;  /* 0x000000ffff047224 */ /* 0x000fe200078e0006 */
[----:B------:R-:W-:Y:S02]  /*09a0*/  MOV R5, R31 ;  /* 0x0000001f00057202 */ /* 0x000fe40000000f00 */
[----:B------:R-:W-:Y:S02]  /*09b0*/  CS2R R12, SRZ ;  /* 0x00000000000c7805 */ /* 0x000fe4000001ff00 */
[----:B------:R-:W-:Y:S02]  /*09c0*/  IADD3.X R31, PT, PT, R31, UR13, RZ, P0, !PT ;  /* 0x0000000d1f1f7c10 */ /* 0x000fe400087fe4ff */
[----:B------:R-:W-:Y:S01]  /*09d0*/  CS2R R14, SRZ ;  /* 0x00000000000e7805 */ /* 0x000fe2000001ff00 */
[----:B-1----:R-:W-:-:S09]  /*09e0*/  UISETP.GE.U32.AND UP0, UPT, UR12, 0x8, UPT ;  /* 0x000000080c00788c */ /* 0x002fd2000bf06070 */
[----:B------:R-:W-:Y:S05]  /*09f0*/  BRA.U !UP0, `(.L_x_10) ;  /* 0x0000000108dc7547 */ /* 0x000fea000b800000 */
[----:B------:R-:W1:Y:S01]  /*0a00*/  LDCU.64 UR24, c[0x0][0x388] ;  /* 0x00007100ff1877ac */ /* 0x000e620008000a00 */
[----:B------:R-:W2:Y:S01]  /*0a10*/  LDC R19, c[0x0][0x3a0] ;  /* 0x0000e800ff137b82 */ /* 0x000ea20000000800 */
[----:B------:R-:W-:Y:S01]  /*0a20*/  IADD3 R7, P0, PT, R4, UR5, RZ ;  /* 0x0000000504077c10 */ /* 0x000fe2000ff1e0ff */
[----:B------:R-:W-:-:S03]  /*0a30*/  ULOP3.LUT UR12, UR12, 0x7ffffff8, URZ, 0xc0, !UPT ;  /* 0x7ffffff80c0c7892 */ /* 0x000fc6000f8ec0ff */
[----:B------:R-:W-:Y:S01]  /*0a40*/  IADD3.X R12, PT, PT, R5, UR6, RZ, P0, !PT ;  /* 0x00000006050c7c10 */ /* 0x000fe200087fe4ff */
[----:B------:R-:W-:Y:S01]  /*0a50*/  UMOV UR4, URZ ;  /* 0x000000ff00047c82 */ /* 0x000fe20008000000 */
[----:B-1----:R-:W-:-:S04]  /*0a60*/  LEA R6, P1, R7, UR24, 0x2 ;  /* 0x0000001807067c11 */ /* 0x002fc8000f8210ff */
[----:B------:R-:W-:Y:S02]  /*0a70*/  LEA.HI.X R7, R7, UR25, R12, 0x2, P1 ;  /* 0x0000001907077c11 */ /* 0x000fe400088f140c */
[----:B------:R-:W-:-:S07]  /*0a80*/  CS2R R12, SRZ ;  /* 0x00000000000c7805 */ /* 0x000fce000001ff00 */
.L_x_11:
[----:B------:R-:W3:Y:S01]  /*0a90*/  LDG.E R30, desc[UR14][R6.64] ;  /* 0x0000000e061e7981 */ /* 0x000ee2000c1e1900 */
[----:B--2---:R-:W-:-:S05]  /*0aa0*/  IMAD.WIDE R26, R19, 0x4, R6 ;  /* 0x00000004131a7825 */ /* 0x004fca00078e0206 */
[----:B------:R-:W2:Y:S01]  /*0ab0*/  LDG.E R29, desc[UR14][R26.64] ;  /* 0x0000000e1a1d7981 */ /* 0x000ea2000c1e1900 */
[----:B------:R-:W-:-:S05]  /*0ac0*/  IMAD.WIDE R32, R19, 0x4, R26 ;  /* 0x0000000413207825 */ /* 0x000fca00078e021a */
[----:B------:R-:W4:Y:S01]  /*0ad0*/  LDG.E R24, desc[UR14][R32.64] ;  /* 0x0000000e20187981 */ /* 0x000f22000c1e1900 */
[----:B------:R-:W-:-:S05]  /*0ae0*/  IMAD.WIDE R34, R19, 0x4, R32 ;  /* 0x0000000413227825 */ /* 0x000fca00078e0220 */
[----:B------:R-:W5:Y:S01]  /*0af0*/  LDG.E R18, desc[UR14][R34.64] ;  /* 0x0000000e22127981 */ /* 0x000f62000c1e1900 */
[----:B------:R-:W-:-:S05]  /*0b00*/  IMAD.WIDE R36, R19, 0x4, R34 ;  /* 0x0000000413247825 */ /* 0x000fca00078e0222 */
[----:B------:R-:W5:Y:S01]  /*0b10*/  LDG.E R21, desc[UR14][R36.64] ;  /* 0x0000000e24157981 */ /* 0x000f62000c1e1900 */
[----:B------:R-:W-:-:S05]  /*0b20*/  IMAD.WIDE R16, R19, 0x4, R36 ;  /* 0x0000000413107825 */ /* 0x000fca00078e0224 */
[----:B------:R1:W5:Y:S02]  /*0b30*/  LDG.E R20, desc[UR14][R16.64] ;  /* 0x0000000e10147981 */ /* 0x000364000c1e1900 */
[----:B-1----:R-:W-:-:S05]  /*0b40*/  IMAD.WIDE R16, R19, 0x4, R16 ;  /* 0x0000000413107825 */ /* 0x002fca00078e0210 */
[----:B------:R1:W5:Y:S01]  /*0b50*/  LDG.E R25, desc[UR14][R16.64] ;  /* 0x0000000e10197981 */ /* 0x000362000c1e1900 */
[----:B------:R-:W-:-:S05]  /*0b60*/  IMAD.WIDE R32, R19, 0x4, R16 ;  /* 0x0000000413207825 */ /* 0x000fca00078e0210 */
[----:B------:R-:W5:Y:S01]  /*0b70*/  LDG.E R28, desc[UR14][R32.64] ;  /* 0x0000000e201c7981 */ /* 0x000f62000c1e1900 */
[----:B------:R-:W-:-:S04]  /*0b80*/  UIADD3 UR12, UP0, UPT, UR12, -0x8, URZ ;  /* 0xfffffff80c0c7890 */ /* 0x000fc8000ff1e0ff */
[----:B------:R-:W-:Y:S02]  /*0b90*/  UIADD3.X UR4, UPT, UPT, UR4, -0x1, URZ, UP0, !UPT ;  /* 0xffffffff04047890 */ /* 0x000fe400087fe4ff */
[----:B------:R-:W-:-:S04]  /*0ba0*/  UISETP.NE.U32.AND UP0, UPT, UR12, URZ, UPT ;  /* 0x000000ff0c00728c */ /* 0x000fc8000bf05070 */
[----:B------:R-:W-:Y:S01]  /*0bb0*/  UISETP.NE.AND.EX UP0, UPT, UR4, URZ, UPT, UP0 ;  /* 0x000000ff0400728c */ /* 0x000fe2000bf05300 */
[----:B------:R-:W-:-:S04]  /*0bc0*/  IMAD.WIDE R6, R19, 0x20, R6 ;  /* 0x0000002013067825 */ /* 0x000fc800078e0206 */
[----:B------:R-:W-:Y:S01]  /*0bd0*/  IMAD.WIDE R4, R19, 0x8, R4 ;  /* 0x0000000813047825 */ /* 0x000fe200078e0204 */
[----:B---3--:R-:W3:Y:S02]  /*0be0*/  F2F.F64.F32 R22, R30 ;  /* 0x0000001e00167310 */ /* 0x008ee40000201800 */
[C---:B---3--:R-:W-:Y:S02]  /*0bf0*/  DADD R14, R22.reuse, R14 ;  /* 0x00000000160e7229 */ /* 0x048fe4000000000e */
[----:B------:R-:W-:-:S04]  /*0c00*/  DADD R12, R22, R12 ;  /* 0x00000000160c7229 */ /* 0x000fc8000000000c */
[----:B--2---:R-:W2:Y:S02]  /*0c10*/  F2F.F64.F32 R22, R29 ;  /* 0x0000001d00167310 */ /* 0x004ea40000201800 */
[--C-:B--2---:R-:W-:Y:S02]  /*0c20*/  DADD R14, R14, R22.reuse ;  /* 0x000000000e0e7229 */ /* 0x104fe40000000016 */
[----:B------:R-:W-:-:S04]  /*0c30*/  DADD R12, R12, R22 ;  /* 0x000000000c0c7229 */ /* 0x000fc80000000016 */
[----:B----4-:R-:W2:Y:S08]  /*0c40*/  F2F.F64.F32 R22, R24 ;  /* 0x0000001800167310 */ /* 0x010eb00000201800 */
[----:B-----5:R-:W1:Y:S01]  /*0c50*/  F2F.F64.F32 R26, R18 ;  /* 0x00000012001a7310 */ /* 0x020e620000201800 */
[--C-:B--2---:R-:W-:Y:S02]  /*0c60*/  DADD R14, R14, R22.reuse ;  /* 0x000000000e0e7229 */ /* 0x104fe40000000016 */
[----:B------:R-:W-:-:S05]  /*0c70*/  DADD R22, R12, R22 ;  /* 0x000000000c167229 */ /* 0x000fca0000000016 */
[----:B------:R-:W2:Y:S01]  /*0c80*/  F2F.F64.F32 R12, R21 ;  /* 0x00000015000c7310 */ /* 0x000ea20000201800 */
[--C-:B-1----:R-:W-:Y:S02]  /*0c90*/  DADD R16, R14, R26.reuse ;  /* 0x000000000e107229 */ /* 0x102fe4000000001a */
[----:B------:R-:W-:-:S05]  /*0ca0*/  DADD R22, R22, R26 ;  /* 0x0000000016167229 */ /* 0x000fca000000001a */
[----:B------:R-:W1:Y:S01]  /*0cb0*/  F2F.F64.F32 R14, R20 ;  /* 0x00000014000e7310 */ /* 0x000e620000201800 */
[--C-:B--2---:R-:W-:Y:S02]  /*0cc0*/  DADD R16, R16, R12.reuse ;  /* 0x0000000010107229 */ /* 0x104fe4000000000c */
[----:B------:R-:W-:-:S05]  /*0cd0*/  DADD R22, R22, R12 ;  /* 0x0000000016167229 */ /* 0x000fca000000000c */
[----:B------:R-:W2:Y:S01]  /*0ce0*/  F2F.F64.F32 R12, R25 ;  /* 0x00000019000c7310 */ /* 0x000ea20000201800 */
[--C-:B-1----:R-:W-:Y:S02]  /*0cf0*/  DADD R16, R16, R14.reuse ;  /* 0x0000000010107229 */ /* 0x102fe4000000000e */
[----:B------:R-:W-:-:S05]  /*0d00*/  DADD R22, R22, R14 ;  /* 0x0000000016167229 */ /* 0x000fca000000000e */
[----:B------:R-:W1:Y:S01]  /*0d10*/  F2F.F64.F32 R28, R28 ;  /* 0x0000001c001c7310 */ /* 0x000e620000201800 */
[--C-:B--2---:R-:W-:Y:S02]  /*0d20*/  DADD R16, R16, R12.reuse ;  /* 0x0000000010107229 */ /* 0x104fe4000000000c */
[----:B------:R-:W-:-:S06]  /*0d30*/  DADD R12, R22, R12 ;  /* 0x00000000160c7229 */ /* 0x000fcc000000000c */
[--C-:B-1----:R-:W-:Y:S02]  /*0d40*/  DADD R14, R16, R28.reuse ;  /* 0x00000000100e7229 */ /* 0x102fe4000000001c */
[----:B------:R-:W-:Y:S01]  /*0d50*/  DADD R12, R12, R28 ;  /* 0x000000000c0c7229 */ /* 0x000fe2000000001c */
[----:B------:R-:W-:Y:S10]  /*0d60*/  BRA.U UP0, `(.L_x_11) ;  /* 0xfffffffd00487547 */ /* 0x000ff4000b83ffff */
.L_x_10:
[----:B------:R-:W-:Y:S01]  /*0d70*/  UISETP.NE.AND UP0, UPT, UR20, URZ, UPT ;  /* 0x000000ff1400728c */ /* 0x000fe2000bf05270 */
[----:B------:R-:W-:-:S08]  /*0d80*/  IMAD.MOV.U32 R6, RZ, RZ, R0 ;  /* 0x000000ffff067224 */ /* 0x000fd000078e0000 */
[----:B------:R-:W-:Y:S05]  /*0d90*/  BRA.U !UP0, `(.L_x_12) ;  /* 0x0000000108f47547 */ /* 0x000fea000b800000 */
[----:B------:R-:W-:Y:S02]  /*0da0*/  UISETP.GE.U32.AND UP0, UPT, UR22, 0x3, UPT ;  /* 0x000000031600788c */ /* 0x000fe4000bf06070 */
[----:B------:R-:W-:-:S07]  /*0db0*/  UISETP.NE.AND UP1, UPT, UR21, URZ, UPT ;  /* 0x000000ff1500728c */ /* 0x000fce000bf25270 */
[----:B------:R-:W-:Y:S05]  /*0dc0*/  BRA.U !UP0, `(.L_x_13) ;  /* 0x0000000108687547 */ /* 0x000fea000b800000 */
[----:B------:R-:W1:Y:S01]  /*0dd0*/  LDCU.64 UR24, c[0x0][0x388] ;  /* 0x00007100ff1877ac */ /* 0x000e620008000a00 */
[----:B------:R-:W2:Y:S01]  /*0de0*/  LDC R7, c[0x0][0x3a0] ;  /* 0x0000e800ff077b82 */ /* 0x000ea20000000800 */
[----:B------:R-:W-:-:S04]  /*0df0*/  IADD3 R0, P0, PT, R4, UR5, RZ ;  /* 0x0000000504007c10 */ /* 0x000fc8000ff1e0ff */
[----:B------:R-:W-:Y:S02]  /*0e00*/  IADD3.X R17, PT, PT, R5, UR6, RZ, P0, !PT ;  /* 0x0000000605117c10 */ /* 0x000fe400087fe4ff */
[----:B-1----:R-:W-:-:S04]  /*0e10*/  LEA R16, P0, R0, UR24, 0x2 ;  /* 0x0000001800107c11 */ /* 0x002fc8000f8010ff */
[----:B------:R-:W-:-:S05]  /*0e20*/  LEA.HI.X R17, R0, UR25, R17, 0x2, P0 ;  /* 0x0000001900117c11 */ /* 0x000fca00080f1411 */
[----:B------:R-:W3:Y:S01]  /*0e30*/  LDG.E R0, desc[UR14][R16.64] ;  /* 0x0000000e10007981 */ /* 0x000ee2000c1e1900 */
[----:B--2---:R-:W-:-:S05]  /*0e40*/  IMAD.WIDE R20, R7, 0x4, R16 ;  /* 0x0000000407147825 */ /* 0x004fca00078e0210 */
[----:B------:R-:W2:Y:S01]  /*0e50*/  LDG.E R22, desc[UR14][R20.64] ;  /* 0x0000000e14167981 */ /* 0x000ea2000c1e1900 */
[----:B------:R-:W-:-:S05]  /*0e60*/  IMAD.WIDE R24, R7, 0x4, R20 ;  /* 0x0000000407187825 */ /* 0x000fca00078e0214 */
[----:B------:R-:W4:Y:S01]  /*0e70*/  LDG.E R28, desc[UR14][R24.64] ;  /* 0x0000000e181c7981 */ /* 0x000f22000c1e1900 */
[----:B------:R-:W-:-:S06]  /*0e80*/  IMAD.WIDE R26, R7, 0x4, R24 ;  /* 0x00000004071a7825 */ /* 0x000fcc00078e0218 */
[----:B------:R-:W5:Y:S01]  /*0e90*/  LDG.E R26, desc[UR14][R26.64] ;  /* 0x0000000e1a1a7981 */ /* 0x000f62000c1e1900 */
[----:B------:R-:W-:Y:S01]  /*0ea0*/  IMAD.WIDE R4, R7, 0x4, R4 ;  /* 0x0000000407047825 */ /* 0x000fe200078e0204 */
[----:B---3--:R-:W1:Y:S08]  /*0eb0*/  F2F.F64.F32 R18, R0 ;  /* 0x0000000000127310 */ /* 0x008e700000201800 */
[----:B--2---:R-:W2:Y:S01]  /*0ec0*/  F2F.F64.F32 R22, R22 ;  /* 0x0000001600167310 */ /* 0x004ea20000201800 */
[----:B-1----:R-:W-:-:S07]  /*0ed0*/  DADD R14, R14, R18 ;  /* 0x000000000e0e7229 */ /* 0x002fce0000000012 */
[----:B----4-:R-:W1:Y:S01]  /*0ee0*/  F2F.F64.F32 R16, R28 ;  /* 0x0000001c00107310 */ /* 0x010e620000201800 */
[----:B------:R-:W-:Y:S02]  /*0ef0*/  DADD R12, R12, R18 ;  /* 0x000000000c0c7229 */ /* 0x000fe40000000012 */
[----:B--2---:R-:W-:-:S05]  /*0f00*/  DADD R14, R14, R22 ;  /* 0x000000000e0e7229 */ /* 0x004fca0000000016 */
[----:B-----5:R-:W2:Y:S01]  /*0f10*/  F2F.F64.F32 R18, R26 ;  /* 0x0000001a00127310 */ /* 0x020ea20000201800 */
[----:B------:R-:W-:Y:S02]  /*0f20*/  DADD R12, R12, R22 ;  /* 0x000000000c0c7229 */ /* 0x000fe40000000016 */
[----:B-1----:R-:W-:-:S06]  /*0f30*/  DADD R14, R14, R16 ;  /* 0x000000000e0e7229 */ /* 0x002fcc0000000010 */
[----:B------:R-:W-:Y:S02]  /*0f40*/  DADD R12, R12, R16 ;  /* 0x000000000c0c7229 */ /* 0x000fe40000000010 */
[----:B--2---:R-:W-:-:S06]  /*0f50*/  DADD R14, R14, R18 ;  /* 0x000000000e0e7229 */ /* 0x004fcc0000000012 */
[----:B------:R-:W-:-:S11]  /*0f60*/  DADD R12, R12, R18 ;  /* 0x000000000c0c7229 */ /* 0x000fd60000000012 */
.L_x_13:
[----:B------:R-:W-:Y:S05]  /*0f70*/  BRA.U !UP1, `(.L_x_12) ;  /* 0x00000001097c7547 */ /* 0x000fea000b800000 */
[----:B------:R-:W-:-:S06]  /*0f80*/  UISETP.NE.AND UP0, UPT, UR21, 0x1, UPT ;  /* 0x000000011500788c */ /* 0x000fcc000bf05270 */
[----:B------:R-:W-:-:S05]  /*0f90*/  PLOP3.LUT P0, PT, PT, PT, UP0, 0x80, 0x8 ;  /* 0x000000000008781c */ /* 0x000fca0003f0f008 */
[----:B------:R-:W1:Y:S01]  /*0fa0*/  @UP0 LDCU.64 UR24, c[0x0][0x388] ;  /* 0x00007100ff1807ac */ /* 0x000e620008000a00 */
[----:B------:R-:W2:Y:S01]  /*0fb0*/  @UP0 LDCU UR4, c[0x0][0x3a0] ;  /* 0x00007400ff0407ac */ /* 0x000ea20008000800 */
[----:B------:R-:W-:-:S06]  /*0fc0*/  UISETP.NE.U32.AND UP0, UPT, UR9, 0x1, UPT ;  /* 0x000000010900788c */ /* 0x000fcc000bf05070 */
[----:B------:R-:W-:-:S04]  /*0fd0*/  @P0 IADD3 R0, P2, PT, R4, UR5, RZ ;  /* 0x0000000504000c10 */ /* 0x000fc8000ff5e0ff */
[----:B------:R-:W-:Y:S02]  /*0fe0*/  @P0 IADD3.X R7, PT, PT, R5, UR6, RZ, P2, !PT ;  /* 0x0000000605070c10 */ /* 0x000fe400097fe4ff */
[----:B------:R-:W-:Y:S02]  /*0ff0*/  PLOP3.LUT P1, PT, PT, PT, UP0, 0x80, 0x8 ;  /* 0x000000000008781c */ /* 0x000fe40003f2f008 */
[C---:B-1----:R-:W-:Y:S01]  /*1000*/  @P0 LEA R18, P2, R0.reuse, UR24, 0x2 ;  /* 0x0000001800120c11 */ /* 0x042fe2000f8410ff */
[----:B------:R-:W1:Y:S01]  /*1010*/  @!UP0 LDCU.64 UR26, c[0x0][0x388] ;  /* 0x00007100ff1a87ac */ /* 0x000e620008000a00 */
[----:B--2---:R-:W-:Y:S02]  /*1020*/  IMAD.U32 R17, RZ, RZ, UR4 ;  /* 0x00000004ff117e24 */ /* 0x004fe4000f8e00ff */
[----:B------:R-:W-:Y:S01]  /*1030*/  @P0 LEA.HI.X R19, R0, UR25, R7, 0x2, P2 ;  /* 0x0000001900130c11 */ /* 0x000fe200090f1407 */
[----:B------:R-:W-:Y:S02]  /*1040*/  IMAD.U32 R23, RZ, RZ, UR4 ;  /* 0x00000004ff177e24 */ /* 0x000fe4000f8e00ff */
[----:B------:R-:W-:-:S02]  /*1050*/  @P0 IMAD.WIDE R4, R17, 0x2, R4 ;  /* 0x0000000211040825 */ /* 0x000fc400078e0204 */
[----:B------:R-:W2:Y:S02]  /*1060*/  @P0 LDG.E R7, desc[UR14][R18.64] ;  /* 0x0000000e12070981 */ /* 0x000ea4000c1e1900 */
[----:B------:R-:W-:Y:S01]  /*1070*/  @P0 IMAD.WIDE R22, R23, 0x4, R18 ;  /* 0x0000000417160825 */ /* 0x000fe200078e0212 */
[----:B------:R-:W-:-:S04]  /*1080*/  @!P1 IADD3 R0, P2, PT, R4, UR5, RZ ;  /* 0x0000000504009c10 */ /* 0x000fc8000ff5e0ff */
[----:B------:R-:W-:Y:S01]  /*1090*/  @!P1 IADD3.X R5, PT, PT, R5, UR6, RZ, P2, !PT ;  /* 0x0000000605059c10 */ /* 0x000fe200097fe4ff */
[----:B------:R-:W3:Y:S01]  /*10a0*/  @P0 LDG.E R22, desc[UR14][R22.64] ;  /* 0x0000000e16160981 */ /* 0x000ee2000c1e1900 */
[----:B-1----:R-:W-:-:S04]  /*10b0*/  @!P1 LEA R16, P2, R0, UR26, 0x2 ;  /* 0x0000001a00109c11 */ /* 0x002fc8000f8410ff */
[----:B------:R-:W-:-:S05]  /*10c0*/  @!P1 LEA.HI.X R17, R0, UR27, R5, 0x2, P2 ;  /* 0x0000001b00119c11 */ /* 0x000fca00090f1405 */
[----:B------:R-:W4:Y:S01]  /*10d0*/  @!P1 LDG.E R16, desc[UR14][R16.64] ;  /* 0x0000000e10109981 */ /* 0x000f22000c1e1900 */
[----:B--2---:R-:W1:Y:S08]  /*10e0*/  @P0 F2F.F64.F32 R4, R7 ;  /* 0x0000000700040310 */ /* 0x004e700000201800 */
[----:B---3--:R-:W2:Y:S01]  /*10f0*/  @P0 F2F.F64.F32 R24, R22 ;  /* 0x0000001600180310 */ /* 0x008ea20000201800 */
[----:B-1----:R-:W-:-:S02]  /*1100*/  @P0 DADD R20, R14, R4 ;  /* 0x000000000e140229 */ /* 0x002fc40000000004 */
[----:B------:R-:W-:-:S05]  /*1110*/  @P0 DADD R18, R12, R4 ;  /* 0x000000000c120229 */ /* 0x000fca0000000004 */
[----:B----4-:R-:W1:Y:S01]  /*1120*/  @!P1 F2F.F64.F32 R4, R16 ;  /* 0x0000001000049310 */ /* 0x010e620000201800 */
[--C-:B--2---:R-:W-:Y:S02]  /*1130*/  @P0 DADD R14, R20, R24.reuse ;  /* 0x00000000140e0229 */ /* 0x104fe40000000018 */
[----:B------:R-:W-:-:S06]  /*1140*/  @P0 DADD R12, R18, R24 ;  /* 0x00000000120c0229 */ /* 0x000fcc0000000018 */
[--C-:B-1----:R-:W-:Y:S02]  /*1150*/  @!P1 DADD R14, R14, R4.reuse ;  /* 0x000000000e0e9229 */ /* 0x102fe40000000004 */
[----:B------:R-:W-:-:S11]  /*1160*/  @!P1 DADD R12, R12, R4 ;  /* 0x000000000c0c9229 */ /* 0x000fd60000000004 */
.L_x_12:
[----:B------:R-:W1:Y:S01]  /*1170*/  MUFU.RCP64H R5, UR17 ;  /* 0x0000001100057d08 */ /* 0x000e620008001800 */
[----:B------:R-:W-:Y:S01]  /*1180*/  IMAD.U32 R16, RZ, RZ, UR16 ;  /* 0x00000010ff107e24 */ /* 0x000fe2000f8e00ff */
[----:B------:R-:W-:Y:S01]  /*1190*/  FSETP.GEU.AND P1, PT, |R15|, 6.5827683646048100446e-37, PT ;  /* 0x036000000f00780b */ /* 0x000fe20003f2e200 */
[----:B------:R-:W-:Y:S01]  /*11a0*/  IMAD.U32 R17, RZ, RZ, UR17 ;  /* 0x00000011ff117e24 */ /* 0x000fe2000f8e00ff */
[----:B------:R-:W-:Y:S01]  /*11b0*/  BSSY.RECONVERGENT B0, `(.L_x_14) ;  /* 0x000001a000007945 */ /* 0x000fe20003800200 */
[----:B------:R-:W-:-:S06]  /*11c0*/  IMAD.MOV.U32 R4, RZ, RZ, 0x1 ;  /* 0x00000001ff047424 */ /* 0x000fcc00078e00ff */
[----:B-1----:R-:W-:-:S08]  /*11d0*/  DFMA R16, R4, -R16, 1 ;  /* 0x3ff000000410742b */ /* 0x002fd00000000810 */
[----:B------:R-:W-:-:S08]  /*11e0*/  DFMA R16, R16, R16, R16 ;  /* 0x000000101010722b */ /* 0x000fd00000000010 */
[----:B------:R-:W-:Y:S01]  /*11f0*/  DFMA R16, R4, R16, R4 ;  /* 0x000000100410722b */ /* 0x000fe20000000004 */
[----:B------:R-:W-:Y:S01]  /*1200*/  IMAD.U32 R4, RZ, RZ, UR16 ;  /* 0x00000010ff047e24 */ /* 0x000fe2000f8e00ff */
[----:B------:R-:W-:-:S06]  /*1210*/  MOV R5, UR17 ;  /* 0x0000001100057c02 */ /* 0x000fcc0008000f00 */
[----:B------:R-:W-:-:S08]  /*1220*/  DFMA R4, R16, -R4, 1 ;  /* 0x3ff000001004742b */ /* 0x000fd00000000804 */
[----:B------:R-:W-:-:S08]  /*1230*/  DFMA R4, R16, R4, R16 ;  /* 0x000000041004722b */ /* 0x000fd00000000010 */
[----:B------:R-:W-:-:S08]  /*1240*/  DMUL R16, R4, R14 ;  /* 0x0000000e04107228 */ /* 0x000fd00000000000 */
[----:B------:R-:W-:-:S08]  /*1250*/  DFMA R18, R16, -UR16, R14 ;  /* 0x8000001010127c2b */ /* 0x000fd0000800000e */
[----:B------:R-:W-:-:S10]  /*1260*/  DFMA R4, R4, R18, R16 ;  /* 0x000000120404722b */ /* 0x000fd40000000010 */
[----:B------:R-:W-:-:S05]  /*1270*/  FFMA R0, RZ, UR17, R5 ;  /* 0x00000011ff007c23 */ /* 0x000fca0008000005 */
[----:B------:R-:W-:-:S13]  /*1280*/  FSETP.GT.AND P0, PT, |R0|, 1.469367938527859385e-39, PT ;  /* 0x001000000000780b */ /* 0x000fda0003f04200 */
[----:B------:R-:W-:Y:S05]  /*1290*/  @P0 BRA P1, `(.L_x_15) ;  /* 0x00000000002c0947 */ /* 0x000fea0000800000 */
[----:B------:R-:W-:Y:S01]  /*12a0*/  IMAD.U32 R5, RZ, RZ, UR17 ;  /* 0x00000011ff057e24 */ /* 0x000fe2000f8e00ff */
[----:B------:R-:W-:Y:S01]  /*12b0*/  MOV R0, 0x1330 ;  /* 0x0000133000007802 */ /* 0x000fe20000000f00 */
[----:B------:R-:W-:Y:S02]  /*12c0*/  IMAD.U32 R18, RZ, RZ, UR16 ;  /* 0x00000010ff127e24 */ /* 0x000fe4000f8e00ff */
[----:B------:R-:W-:Y:S02]  /*12d0*/  IMAD.U32 R19, RZ, RZ, UR17 ;  /* 0x00000011ff137e24 */ /* 0x000fe4000f8e00ff */
[----:B------:R-:W-:Y:S02]  /*12e0*/  IMAD.U32 R4, RZ, RZ, UR16 ;  /* 0x00000010ff047e24 */ /* 0x000fe4000f8e00ff */
[----:B------:R-:W-:Y:S02]  /*12f0*/  IMAD.MOV.U32 R16, RZ, RZ, R14 ;  /* 0x000000ffff107224 */ /* 0x000fe400078e000e */
[----:B------:R-:W-:-:S02]  /*1300*/  IMAD.MOV.U32 R21, RZ, RZ, R5 ;  /* 0x000000ffff157224 */ /* 0x000fc400078e0005 */
[----:B------:R-:W-:-:S07]  /*1310*/  IMAD.MOV.U32 R17, RZ, RZ, R15 ;  /* 0x000000ffff117224 */ /* 0x000fce00078e000f */
[----:B0-----:R-:W-:Y:S05]  /*1320*/  CALL.REL.NOINC `($__internal_0_$__cuda_sm20_div_rn_f64_full) ;  /* 0x0000000400147944 */ /* 0x001fea0003c00000 */
[----:B------:R-:W-:Y:S01]  /*1330*/  MOV R4, R7 ;  /* 0x0000000700047202 */ /* 0x000fe20000000f00 */
[----:B------:R-:W-:-:S07]  /*1340*/  IMAD.MOV.U32 R5, RZ, RZ, R20 ;  /* 0x000000ffff057224 */ /* 0x000fce00078e0014 */
.L_x_15:
[----:B------:R-:W-:Y:S05]  /*1350*/  BSYNC.RECONVERGENT B0 ;  /* 0x0000000000007941 */ /* 0x000fea0003800200 */
.L_x_14:
[----:B------:R-:W-:Y:S01]  /*1360*/  IMAD.MOV.U32 R16, RZ, RZ, R8 ;  /* 0x000000ffff107224 */ /* 0x000fe200078e0008 */
[----:B------:R-:W2:Y:S01]  /*1370*/  LDG.E.U8 R0, desc[UR14][R10.64] ;  /* 0x0000000e0a007981 */ /* 0x000ea2000c1e1100 */
[----:B------:R-:W-:-:S06]  /*1380*/  IMAD.MOV.U32 R17, RZ, RZ, R9 ;  /* 0x000000ffff117224 */ /* 0x000fcc00078e0009 */
[----:B------:R-:W3:Y:S01]  /*1390*/  LDG.E.64 R16, desc[UR14][R16.64] ;  /* 0x0000000e10107981 */ /* 0x000ee2000c1e1b00 */
[----:B------:R-:W1:Y:S01]  /*13a0*/  MUFU.RCP64H R19, UR19 ;  /* 0x0000001300137d08 */ /* 0x000e620008001800 */
[----:B------:R-:W-:Y:S02]  /*13b0*/  IMAD.U32 R20, RZ, RZ, UR18 ;  /* 0x00000012ff147e24 */ /* 0x000fe4000f8e00ff */
[----:B------:R-:W-:Y:S02]  /*13c0*/  IMAD.U32 R21, RZ, RZ, UR19 ;  /* 0x00000013ff157e24 */ /* 0x000fe4000f8e00ff */
[----:B------:R-:W-:-:S06]  /*13d0*/  IMAD.MOV.U32 R18, RZ, RZ, 0x1 ;  /* 0x00000001ff127424 */ /* 0x000fcc00078e00ff */
[----:B-1----:R-:W-:-:S08]  /*13e0*/  DFMA R20, R18, -R20, 1 ;  /* 0x3ff000001214742b */ /* 0x002fd00000000814 */
[----:B------:R-:W-:-:S08]  /*13f0*/  DFMA R20, R20, R20, R20 ;  /* 0x000000141414722b */ /* 0x000fd00000000014 */
[----:B------:R-:W-:Y:S01]  /*1400*/  DFMA R20, R18, R20, R18 ;  /* 0x000000141214722b */ /* 0x000fe20000000012 */
[----:B------:R-:W-:Y:S01]  /*1410*/  MOV R18, UR18 ;  /* 0x0000001200127c02 */ /* 0x000fe20008000f00 */
[----:B------:R-:W-:-:S06]  /*1420*/  IMAD.U32 R19, RZ, RZ, UR19 ;  /* 0x00000013ff137e24 */ /* 0x000fcc000f8e00ff */
[----:B------:R-:W-:Y:S02]  /*1430*/  DFMA R18, R20, -R18, 1 ;  /* 0x3ff000001412742b */ /* 0x000fe40000000812 */
[----:B------:R-:W-:-:S06]  /*1440*/  DADD R12, -R14, R12 ;  /* 0x000000000e0c7229 */ /* 0x000fcc000000010c */
[----:B------:R-:W-:-:S08]  /*1450*/  DFMA R18, R20, R18, R20 ;  /* 0x000000121412722b */ /* 0x000fd00000000014 */
[----:B------:R-:W-:Y:S01]  /*1460*/  DMUL R14, R12, R18 ;  /* 0x000000120c0e7228 */ /* 0x000fe20000000000 */
[----:B------:R-:W-:Y:S01]  /*1470*/  FSETP.GEU.AND P1, PT, |R13|, 6.5827683646048100446e-37, PT ;  /* 0x036000000d00780b */ /* 0x000fe20003f2e200 */
[----:B------:R-:W-:Y:S01]  /*1480*/  BSSY.RECONVERGENT B0, `(.L_x_16) ;  /* 0x0000016000007945 */ /* 0x000fe20003800200 */
[----:B---3--:R-:W-:-:S05]  /*1490*/  DSETP.GT.AND P0, PT, R4, R16, PT ;  /* 0x000000100400722a */ /* 0x008fca0003f04000 */
[----:B------:R-:W-:Y:S01]  /*14a0*/  DFMA R4, R14, -UR18, R12 ;  /* 0x800000120e047c2b */ /* 0x000fe2000800000c */
[----:B------:R-:W-:-:S04]  /*14b0*/  SEL R7, RZ, 0x1, !P0 ;  /* 0x00000001ff077807 */ /* 0x000fc80004000000 */
[----:B------:R-:W-:-:S03]  /*14c0*/  SHF.L.U32 R7, R7, UR5, RZ ;  /* 0x0000000507077c19 */ /* 0x000fc600080006ff */
[----:B------:R-:W-:Y:S02]  /*14d0*/  DFMA R4, R18, R4, R14 ;  /* 0x000000041204722b */ /* 0x000fe4000000000e */
[----:B--2---:R-:W-:-:S05]  /*14e0*/  IMAD.IADD R7, R7, 0x1, R0 ;  /* 0x0000000107077824 */ /* 0x004fca00078e0200 */
[----:B------:R1:W-:Y:S03]  /*14f0*/  STG.E.U8 desc[UR14][R10.64], R7 ;  /* 0x000000070a007986 */ /* 0x0003e6000c10110e */
[----:B------:R-:W-:-:S05]  /*1500*/  FFMA R0, RZ, UR19, R5 ;  /* 0x00000013ff007c23 */ /* 0x000fca0008000005 */
[----:B------:R-:W-:-:S13]  /*1510*/  FSETP.GT.AND P0, PT, |R0|, 1.469367938527859385e-39, PT ;  /* 0x001000000000780b */ /* 0x000fda0003f04200 */
[----:B-1----:R-:W-:Y:S05]  /*1520*/  @P0 BRA P1, `(.L_x_17) ;  /* 0x00000000002c0947 */ /* 0x002fea0000800000 */
[----:B------:R-:W-:Y:S01]  /*1530*/  IMAD.U32 R5, RZ, RZ, UR19 ;  /* 0x00000013ff057e24 */ /* 0x000fe2000f8e00ff */
[----:B------:R-:W-:Y:S01]  /*1540*/  MOV R16, R12 ;  /* 0x0000000c00107202 */ /* 0x000fe20000000f00 */
[----:B------:R-:W-:Y:S01]  /*1550*/  IMAD.U32 R18, RZ, RZ, UR18 ;  /* 0x00000012ff127e24 */ /* 0x000fe2000f8e00ff */
[----:B------:R-:W-:Y:S01]  /*1560*/  MOV R0, 0x15c0 ;  /* 0x000015c000007802 */ /* 0x000fe20000000f00 */
[----:B------:R-:W-:Y:S02]  /*1570*/  IMAD.U32 R19, RZ, RZ, UR19 ;  /* 0x00000013ff137e24 */ /* 0x000fe4000f8e00ff */
[----:B------:R-:W-:Y:S02]  /*1580*/  IMAD.U32 R4, RZ, RZ, UR18 ;  /* 0x00000012ff047e24 */ /* 0x000fe4000f8e00ff */
[----:B------:R-:W-:Y:S02]  /*1590*/  IMAD.MOV.U32 R17, RZ, RZ, R13 ;  /* 0x000000ffff117224 */ /* 0x000fe400078e000d */
[----:B------:R-:W-:-:S07]  /*15a0*/  IMAD.MOV.U32 R21, RZ, RZ, R5 ;  /* 0x000000ffff157224 */ /* 0x000fce00078e0005 */
[----:B0-----:R-:W-:Y:S05]  /*15b0*/  CALL.REL.NOINC `($__internal_0_$__cuda_sm20_div_rn_f64_full) ;  /* 0x0000000000707944 */ /* 0x001fea0003c00000 */
[----:B------:R-:W-:Y:S02]  /*15c0*/  IMAD.MOV.U32 R4, RZ, RZ, R7 ;  /* 0x000000ffff047224 */ /* 0x000fe400078e0007 */
[----:B------:R-:W-:-:S07]  /*15d0*/  IMAD.MOV.U32 R5, RZ, RZ, R20 ;  /* 0x000000ffff057224 */ /* 0x000fce00078e0014 */
.L_x_17:
[----:B------:R-:W-:Y:S05]  /*15e0*/  BSYNC.RECONVERGENT B0 ;  /* 0x0000000000007941 */ /* 0x000fea0003800200 */
.L_x_16:
[----:B------:R-:W-:Y:S01]  /*15f0*/  IMAD.U32 R13, RZ, RZ, UR5 ;  /* 0x00000005ff0d7e24 */ /* 0x000fe2000f8e00ff */
[----:B------:R-:W-:Y:S01]  /*1600*/  MOV R0, UR6 ;  /* 0x0000000600007c02 */ /* 0x000fe20008000f00 */
[----:B------:R-:W-:-:S03]  /*1610*/  IMAD.U32 R7, RZ, RZ, UR5 ;  /* 0x00000005ff077e24 */ /* 0x000fc6000f8e00ff */
[----:B------:R-:W-:-:S04]  /*1620*/  LEA R12, P0, R13, R8, 0x3 ;  /* 0x000000080d0c7211 */ /* 0x000fc800078018ff */
[----:B------:R-:W-:-:S05]  /*1630*/  LEA.HI.X R13, R7, R9, R0, 0x3, P0 ;  /* 0x00000009070d7211 */ /* 0x000fca00000f1c00 */
[----:B------:R-:W2:Y:S01]  /*1640*/  LDG.E.64 R14, desc[UR14][R12.64] ;  /* 0x0000000e0c0e7981 */ /* 0x000ea2000c1e1b00 */
[----:B------:R-:W-:-:S04]  /*1650*/  UIADD3 UR5, UP0, UPT, UR5, 0x1, URZ ;  /* 0x0000000105057890 */ /* 0x000fc8000ff1e0ff */
[----:B------:R-:W-:Y:S02]  /*1660*/  UIADD3.X UR6, UPT, UPT, URZ, UR6, URZ, UP0, !UPT ;  /* 0x00000006ff067290 */ /* 0x000fe400087fe4ff */
[----:B------:R-:W-:-:S04]  /*1670*/  UISETP.NE.U32.AND UP0, UPT, UR5, 0x8, UPT ;  /* 0x000000080500788c */ /* 0x000fc8000bf05070 */
[----:B------:R-:W-:Y:S01]  /*1680*/  UISETP.NE.AND.EX UP0, UPT, UR6, URZ, UPT, UP0 ;  /* 0x000000ff0600728c */ /* 0x000fe2000bf05300 */
[----:B--2---:R-:W-:-:S07]  /*1690*/  DADD R14, R14, R4 ;  /* 0x000000000e0e7229 */ /* 0x004fce0000000004 */
[----:B------:R1:W-:Y:S01]  /*16a0*/  STG.E.64 desc[UR14][R12.64], R14 ;  /* 0x0000000e0c007986 */ /* 0x0003e2000c101b0e */
[----:B------:R-:W-:Y:S05]  /*16b0*/  BRA.U UP0, `(.L_x_18) ;  /* 0xfffffff100ac7547 */ /* 0x000fea000b83ffff */
[----:B------:R-:W2:Y:S01]  /*16c0*/  LDCU.64 UR4, c[0x0][0x3a8] ;  /* 0x00007500ff0477ac */ /* 0x000ea20008000a00 */
[----:B------:R-:W3:Y:S01]  /*16d0*/  LDCU UR6, c[0x0][0x3a4] ;  /* 0x00007480ff0677ac */ /* 0x000ee20008000800 */
[----:B--2---:R-:W-:Y:S01]  /*16e0*/  UIADD3 UR7, UP0, UPT, UR7, UR4, URZ ;  /* 0x0000000407077290 */ /* 0x004fe2000ff1e0ff */
[----:B------:R-:W-:Y:S01]  /*16f0*/  IMAD.U32 R0, RZ, RZ, UR5 ;  /* 0x00000005ff007e24 */ /* 0x000fe2000f8e00ff */
[----:B------:R-:W-:Y:S02]  /*1700*/  IADD3 R2, P0, PT, R2, UR5, RZ ;  /* 0x0000000502027c10 */ /* 0x000fe4000ff1e0ff */
[----:B------:R-:W-:Y:S02]  /*1710*/  UIADD3.X UR8, UPT, UPT, UR23, UR8, URZ, UP0, !UPT ;  /* 0x0000000817087290 */ /* 0x000fe400087fe4ff */
[----:B---3--:R-:W-:Y:S01]  /*1720*/  USHF.R.S32.HI UR4, URZ, 0x1f, UR6 ;  /* 0x0000001fff047899 */ /* 0x008fe20008011406 */
[----:B------:R-:W-:Y:S01]  /*1730*/  LEA.HI.X.SX32 R3, R0, R3, 0x1, P0 ;  /* 0x0000000300037211 */ /* 0x000fe200000f0eff */
[----:B------:R-:W-:-:S04]  /*1740*/  UISETP.GE.U32.AND UP0, UPT, UR7, UR6, UPT ;  /* 0x000000060700728c */ /* 0x000fc8000bf06070 */
[----:B------:R-:W-:-:S09]  /*1750*/  UISETP.GE.AND.EX UP0, UPT, UR8, UR4, UPT, UP0 ;  /* 0x000000040800728c */ /* 0x000fd2000bf06300 */
[----:B------:R-:W-:Y:S05]  /*1760*/  BRA.U !UP0, `(.L_x_19) ;  /* 0xfffffff108687547 */ /* 0x000fea000b83ffff */
[----:B------:R-:W-:Y:S05]  /*1770*/  EXIT ;  /* 0x000000000000794d */ /* 0x000fea0003800000 */
        .weak           $__internal_0_$__cuda_sm20_div_rn_f64_full
        .type           $__internal_0_$__cuda_sm20_div_rn_f64_full,@function
        .size           $__internal_0_$__cuda_sm20_div_rn_f64_full,(.L_x_123 - $__internal_0_$__cuda_sm20_div_rn_f64_full)
$__internal_0_$__cuda_sm20_div_rn_f64_full:
[----:B------:R-:W-:Y:S01]  /*1780*/  FSETP.GEU.AND P2, PT, |R17|, 1.469367938527859385e-39, PT ;  /* 0x001000001100780b */ /* 0x000fe20003f4e200 */
[----:B------:R-:W-:Y:S01]  /*1790*/  IMAD.MOV.U32 R20, RZ, RZ, R18 ;  /* 0x000000ffff147224 */ /* 0x000fe200078e0012 */
[C---:B------:R-:W-:Y:S01]  /*17a0*/  FSETP.GEU.AND P0, PT, |R21|.reuse, 1.469367938527859385e-39, PT ;  /* 0x001000001500780b */ /* 0x040fe20003f0e200 */
[----:B------:R-:W-:Y:S01]  /*17b0*/  IMAD.MOV.U32 R22, RZ, RZ, R16 ;  /* 0x000000ffff167224 */ /* 0x000fe200078e0010 */
[----:B------:R-:W-:Y:S01]  /*17c0*/  LOP3.LUT R19, R21, 0x800fffff, RZ, 0xc0, !PT ;  /* 0x800fffff15137812 */ /* 0x000fe200078ec0ff */
[----:B------:R-:W-:Y:S01]  /*17d0*/  IMAD.MOV.U32 R26, RZ, RZ, 0x1 ;  /* 0x00000001ff1a7424 */ /* 0x000fe200078e00ff */
[----:B------:R-:W-:Y:S01]  /*17e0*/  LOP3.LUT R4, R17, 0x7ff00000, RZ, 0xc0, !PT ;  /* 0x7ff0000011047812 */ /* 0x000fe200078ec0ff */
[----:B------:R-:W-:Y:S01]  /*17f0*/  BSSY.RECONVERGENT B1, `(.L_x_20) ;  /* 0x0000050000017945 */ /* 0x000fe20003800200 */
[----:B------:R-:W-:Y:S02]  /*1800*/  LOP3.LUT R19, R19, 0x3ff00000, RZ, 0xfc, !PT ;  /* 0x3ff0000013137812 */ /* 0x000fe400078efcff */
[----:B------:R-:W-:-:S03]  /*1810*/  LOP3.LUT R7, R21, 0x7ff00000, RZ, 0xc0, !PT ;  /* 0x7ff0000015077812 */ /* 0x000fc600078ec0ff */
[----:B------:R-:W-:Y:S01]  /*1820*/  @!P2 LOP3.LUT R5, R21, 0x7ff00000, RZ, 0xc0, !PT ;  /* 0x7ff000001505a812 */ /* 0x000fe200078ec0ff */
[----:B------:R-:W-:Y:S01]  /*1830*/  @!P2 IMAD.MOV.U32 R24, RZ, RZ, RZ ;  /* 0x000000ffff18a224 */ /* 0x000fe200078e00ff */
[----:B------:R-:W-:Y:S01]  /*1840*/  @!P0 DMUL R18, R20, 8.98846567431157953865e+307 ;  /* 0x7fe0000014128828 */ /* 0x000fe20000000000 */
[C---:B------:R-:W-:Y:S02]  /*1850*/  ISETP.GE.U32.AND P1, PT, R4.reuse, R7, PT ;  /* 0x000000070400720c */ /* 0x040fe40003f26070 */
[----:B------:R-:W-:Y:S01]  /*1860*/  @!P2 ISETP.GE.U32.AND P3, PT, R4, R5, PT ;  /* 0x000000050400a20c */ /* 0x000fe20003f66070 */
[----:B------:R-:W-:Y:S02]  /*1870*/  IMAD.MOV.U32 R5, RZ, RZ, 0x1ca00000 ;  /* 0x1ca00000ff057424 */ /* 0x000fe400078e00ff */
[----:B------:R-:W0:Y:S03]  /*1880*/  MUFU.RCP64H R27, R19 ;  /* 0x00000013001b7308 */ /* 0x000e260000001800 */
[----:B------:R-:W-:-:S02]  /*1890*/  @!P2 SEL R25, R5, 0x63400000, !P3 ;  /* 0x634000000519a807 */ /* 0x000fc40005800000 */
[----:B------:R-:W-:Y:S02]  /*18a0*/  SEL R23, R5, 0x63400000, !P1 ;  /* 0x6340000005177807 */ /* 0x000fe40004800000 */
[--C-:B------:R-:W-:Y:S02]  /*18b0*/  @!P2 LOP3.LUT R25, R25, 0x80000000, R17.reuse, 0xf8, !PT ;  /* 0x800000001919a812 */ /* 0x100fe400078ef811 */
[----:B------:R-:W-:Y:S02]  /*18c0*/  LOP3.LUT R23, R23, 0x800fffff, R17, 0xf8, !PT ;  /* 0x800fffff17177812 */ /* 0x000fe400078ef811 */
[----:B------:R-:W-:Y:S02]  /*18d0*/  @!P2 LOP3.LUT R25, R25, 0x100000, RZ, 0xfc, !PT ;  /* 0x001000001919a812 */ /* 0x000fe400078efcff */
[----:B------:R-:W-:-:S04]  /*18e0*/  @!P0 LOP3.LUT R7, R19, 0x7ff00000, RZ, 0xc0, !PT ;  /* 0x7ff0000013078812 */ /* 0x000fc800078ec0ff */
[----:B------:R-:W-:Y:S02]  /*18f0*/  @!P2 DFMA R22, R22, 2, -R24 ;  /* 0x400000001616a82b */ /* 0x000fe40000000818 */
[----:B0-----:R-:W-:-:S08]  /*1900*/  DFMA R24, R26, -R18, 1 ;  /* 0x3ff000001a18742b */ /* 0x001fd00000000812 */
[----:B------:R-:W-:-:S08]  /*1910*/  DFMA R24, R24, R24, R24 ;  /* 0x000000181818722b */ /* 0x000fd00000000018 */
[----:B------:R-:W-:-:S08]  /*1920*/  DFMA R24, R26, R24, R26 ;  /* 0x000000181a18722b */ /* 0x000fd0000000001a */
[----:B------:R-:W-:-:S08]  /*1930*/  DFMA R26, R24, -R18, 1 ;  /* 0x3ff00000181a742b */ /* 0x000fd00000000812 */
[----:B------:R-:W-:-:S08]  /*1940*/  DFMA R24, R24, R26, R24 ;  /* 0x0000001a1818722b */ /* 0x000fd00000000018 */
[----:B------:R-:W-:-:S08]  /*1950*/  DMUL R26, R24, R22 ;  /* 0x00000016181a7228 */ /* 0x000fd00000000000 */
[----:B------:R-:W-:-:S08]  /*1960*/  DFMA R28, R26, -R18, R22 ;  /* 0x800000121a1c722b */ /* 0x000fd00000000016 */
[----:B------:R-:W-:Y:S01]  /*1970*/  DFMA R28, R24, R28, R26 ;  /* 0x0000001c181c722b */ /* 0x000fe2000000001a */
[----:B------:R-:W-:Y:S02]  /*1980*/  MOV R24, R4 ;  /* 0x0000000400187202 */ /* 0x000fe40000000f00 */
[----:B------:R-:W-:-:S05]  /*1990*/  @!P2 LOP3.LUT R24, R23, 0x7ff00000, RZ, 0xc0, !PT ;  /* 0x7ff000001718a812 */ /* 0x000fca00078ec0ff */
[----:B------:R-:W-:-:S05]  /*19a0*/  VIADD R25, R24, 0xffffffff ;  /* 0xffffffff18197836 */ /* 0x000fca0000000000 */
[----:B------:R-:W-:Y:S01]  /*19b0*/  ISETP.GT.U32.AND P0, PT, R25, 0x7feffffe, PT ;  /* 0x7feffffe1900780c */ /* 0x000fe20003f04070 */
[----:B------:R-:W-:-:S05]  /*19c0*/  VIADD R25, R7, 0xffffffff ;  /* 0xffffffff07197836 */ /* 0x000fca0000000000 */
[----:B------:R-:W-:-:S13]  /*19d0*/  ISETP.GT.U32.OR P0, PT, R25, 0x7feffffe, P0 ;  /* 0x7feffffe1900780c */ /* 0x000fda0000704470 */
[----:B------:R-:W-:Y:S05]  /*19e0*/  @P0 BRA `(.L_x_21) ;  /* 0x00000000006c0947 */ /* 0x000fea0003800000 */
[----:B------:R-:W-:Y:S01]  /*19f0*/  LOP3.LUT R17, R21, 0x7ff00000, RZ, 0xc0, !PT ;  /* 0x7ff0000015117812 */ /* 0x000fe200078ec0ff */
[----:B------:R-:W-:-:S03]  /*1a00*/  IMAD.MOV.U32 R16, RZ, RZ, RZ ;  /* 0x000000ffff107224 */ /* 0x000fc600078e00ff */
[CC--:B------:R-:W-:Y:S02]  /*1a10*/  VIADDMNMX R7, R4.reuse, -R17.reuse, 0xb9600000, !PT ;  /* 0xb960000004077446 */ /* 0x0c0fe40007800911 */
[----:B------:R-:W-:Y:S02]  /*1a20*/  ISETP.GE.U32.AND P0, PT, R4, R17, PT ;  /* 0x000000110400720c */ /* 0x000fe40003f06070 */
[----:B------:R-:W-:Y:S02]  /*1a30*/  VIMNMX R7, PT, PT, R7, 0x46a00000, PT ;  /* 0x46a0000007077848 */ /* 0x000fe40003fe0100 */
[----:B------:R-:W-:-:S05]  /*1a40*/  SEL R4, R5, 0x63400000, !P0 ;  /* 0x6340000005047807 */ /* 0x000fca0004000000 */
[----:B------:R-:W-:-:S04]  /*1a50*/  IMAD.IADD R7, R7, 0x1, -R4 ;  /* 0x0000000107077824 */ /* 0x000fc800078e0a04 */
[----:B------:R-:W-:-:S06]  /*1a60*/  VIADD R17, R7, 0x7fe00000 ;  /* 0x7fe0000007117836 */ /* 0x000fcc0000000000 */
[----:B------:R-:W-:-:S10]  /*1a70*/  DMUL R4, R28, R16 ;  /* 0x000000101c047228 */ /* 0x000fd40000000000 */
[----:B------:R-:W-:-:S13]  /*1a80*/  FSETP.GTU.AND P0, PT, |R5|, 1.469367938527859385e-39, PT ;  /* 0x001000000500780b */ /* 0x000fda0003f0c200 */
[----:B------:R-:W-:Y:S05]  /*1a90*/  @P0 BRA `(.L_x_22) ;  /* 0x0000000000940947 */ /* 0x000fea0003800000 */
[----:B------:R-:W-:Y:S01]  /*1aa0*/  DFMA R18, R28, -R18, R22 ;  /* 0x800000121c12722b */ /* 0x000fe20000000016 */
[----:B------:R-:W-:-:S09]  /*1ab0*/  IMAD.MOV.U32 R16, RZ, RZ, RZ ;  /* 0x000000ffff107224 */ /* 0x000fd200078e00ff */
[C---:B------:R-:W-:Y:S02]  /*1ac0*/  FSETP.NEU.AND P0, PT, R19.reuse, RZ, PT ;  /* 0x000000ff1300720b */ /* 0x040fe40003f0d000 */
[----:B------:R-:W-:-:S04]  /*1ad0*/  LOP3.LUT R21, R19, 0x80000000, R21, 0x48, !PT ;  /* 0x8000000013157812 */ /* 0x000fc800078e4815 */
[----:B------:R-:W-:-:S07]  /*1ae0*/  LOP3.LUT R17, R21, R17, RZ, 0xfc, !PT ;  /* 0x0000001115117212 */ /* 0x000fce00078efcff */
[----:B------:R-:W-:Y:S05]  /*1af0*/  @!P0 BRA `(.L_x_22) ;  /* 0x00000000007c8947 */ /* 0x000fea0003800000 */
[C---:B------:R-:W-:Y:S01]  /*1b00*/  IADD3 R19, PT, PT, -R7.reuse, RZ, RZ ;  /* 0x000000ff07137210 */ /* 0x040fe20007ffe1ff */
[----:B------:R-:W-:Y:S01]  /*1b10*/  IMAD.MOV.U32 R18, RZ, RZ, RZ ;  /* 0x000000ffff127224 */ /* 0x000fe200078e00ff */
[----:B------:R-:W-:Y:S01]  /*1b20*/  DMUL.RP R16, R28, R16 ;  /* 0x000000101c107228 */ /* 0x000fe20000008000 */
[----:B------:R-:W-:-:S04]  /*1b30*/  IADD3 R7, PT, PT, -R7, -0x43300000, RZ ;  /* 0xbcd0000007077810 */ /* 0x000fc80007ffe1ff */
[----:B------:R-:W-:-:S05]  /*1b40*/  DFMA R18, R4, -R18, R28 ;  /* 0x800000120412722b */ /* 0x000fca000000001c */
[----:B------:R-:W-:-:S05]  /*1b50*/  LOP3.LUT R21, R17, R21, RZ, 0x3c, !PT ;  /* 0x0000001511157212 */ /* 0x000fca00078e3cff */
[----:B------:R-:W-:-:S04]  /*1b60*/  FSETP.NEU.AND P0, PT, |R19|, R7, PT ;  /* 0x000000071300720b */ /* 0x000fc80003f0d200 */
[----:B------:R-:W-:Y:S02]  /*1b70*/  FSEL R4, R16, R4, !P0 ;  /* 0x0000000410047208 */ /* 0x000fe40004000000 */
[----:B------:R-:W-:Y:S01]  /*1b80*/  FSEL R5, R21, R5, !P0 ;  /* 0x0000000515057208 */ /* 0x000fe20004000000 */
[----:B------:R-:W-:Y:S06]  /*1b90*/  BRA `(.L_x_22) ;  /* 0x0000000000547947 */ /* 0x000fec0003800000 */
.L_x_21:
[----:B------:R-:W-:-:S14]  /*1ba0*/  DSETP.NAN.AND P0, PT, R16, R16, PT ;  /* 0x000000101000722a */ /* 0x000fdc0003f08000 */
[----:B------:R-:W-:Y:S05]  /*1bb0*/  @P0 BRA `(.L_x_23) ;  /* 0x0000000000440947 */ /* 0x000fea0003800000 */
[----:B------:R-:W-:-:S14]  /*1bc0*/  DSETP.NAN.AND P0, PT, R20, R20, PT ;  /* 0x000000141400722a */ /* 0x000fdc0003f08000 */
[----:B------:R-:W-:Y:S05]  /*1bd0*/  @P0 BRA `(.L_x_24) ;  /* 0x0000000000300947 */ /* 0x000fea0003800000 */
[----:B------:R-:W-:Y:S01]  /*1be0*/  ISETP.NE.AND P0, PT, R24, R7, PT ;  /* 0x000000071800720c */ /* 0x000fe20003f05270 */
[----:B------:R-:W-:Y:S02]  /*1bf0*/  IMAD.MOV.U32 R4, RZ, RZ, 0x0 ;  /* 0x00000000ff047424 */ /* 0x000fe400078e00ff */
[----:B------:R-:W-:-:S10]  /*1c00*/  IMAD.MOV.U32 R5, RZ, RZ, -0x80000 ;  /* 0xfff80000ff057424 */ /* 0x000fd400078e00ff */
[----:B------:R-:W-:Y:S05]  /*1c10*/  @!P0 BRA `(.L_x_22) ;  /* 0x0000000000348947 */ /* 0x000fea0003800000 */
[----:B------:R-:W-:Y:S02]  /*1c20*/  ISETP.NE.AND P0, PT, R24, 0x7ff00000, PT ;  /* 0x7ff000001800780c */ /* 0x000fe40003f05270 */
[----:B------:R-:W-:Y:S02]  /*1c30*/  LOP3.LUT R5, R17, 0x80000000, R21, 0x48, !PT ;  /* 0x8000000011057812 */ /* 0x000fe400078e4815 */
[----:B------:R-:W-:-:S13]  /*1c40*/  ISETP.EQ.OR P0, PT, R7, RZ, !P0 ;  /* 0x000000ff0700720c */ /* 0x000fda0004702670 */
[----:B------:R-:W-:Y:S01]  /*1c50*/  @P0 LOP3.LUT R7, R5, 0x7ff00000, RZ, 0xfc, !PT ;  /* 0x7ff0000005070812 */ /* 0x000fe200078efcff */
[----:B------:R-:W-:Y:S02]  /*1c60*/  @!P0 IMAD.MOV.U32 R4, RZ, RZ, RZ ;  /* 0x000000ffff048224 */ /* 0x000fe400078e00ff */
[----:B------:R-:W-:Y:S02]  /*1c70*/  @P0 IMAD.MOV.U32 R4, RZ, RZ, RZ ;  /* 0x000000ffff040224 */ /* 0x000fe400078e00ff */
[----:B------:R-:W-:Y:S01]  /*1c80*/  @P0 IMAD.MOV.U32 R5, RZ, RZ, R7 ;  /* 0x000000ffff050224 */ /* 0x000fe200078e0007 */
[----:B------:R-:W-:Y:S06]  /*1c90*/  BRA `(.L_x_22) ;  /* 0x0000000000147947 */ /* 0x000fec0003800000 */
.L_x_24:
[----:B------:R-:W-:Y:S02]  /*1ca0*/  LOP3.LUT R5, R21, 0x80000, RZ, 0xfc, !PT ;  /* 0x0008000015057812 */ /* 0x000fe400078efcff */
[----:B------:R-:W-:Y:S01]  /*1cb0*/  MOV R4, R20 ;  /* 0x0000001400047202 */ /* 0x000fe20000000f00 */
[----:B------:R-:W-:Y:S06]  /*1cc0*/  BRA `(.L_x_22) ;  /* 0x0000000000087947 */ /* 0x000fec0003800000 */
.L_x_23:
[----:B------:R-:W-:Y:S01]  /*1cd0*/  LOP3.LUT R5, R17, 0x80000, RZ, 0xfc, !PT ;  /* 0x0008000011057812 */ /* 0x000fe200078efcff */
[----:B------:R-:W-:-:S07]  /*1ce0*/  IMAD.MOV.U32 R4, RZ, RZ, R16 ;  /* 0x000000ffff047224 */ /* 0x000fce00078e0010 */
.L_x_22:
[----:B------:R-:W-:Y:S05]  /*1cf0*/  BSYNC.RECONVERGENT B1 ;  /* 0x0000000000017941 */ /* 0x000fea0003800200 */
.L_x_20:
[----:B------:R-:W-:Y:S02]  /*1d00*/  IMAD.MOV.U32 R7, RZ, RZ, R4 ;  /* 0x000000ffff077224 */ /* 0x000fe400078e0004 */
[----:B------:R-:W-:Y:S02]  /*1d10*/  IMAD.MOV.U32 R20, RZ, RZ, R5 ;  /* 0x000000ffff147224 */ /* 0x000fe400078e0005 */
[----:B------:R-:W-:Y:S02]  /*1d20*/  IMAD.MOV.U32 R4, RZ, RZ, R0 ;  /* 0x000000ffff047224 */ /* 0x000fe400078e0000 */
[----:B------:R-:W-:-:S04]  /*1d30*/  IMAD.MOV.U32 R5, RZ, RZ, 0x0 ;  /* 0x00000000ff057424 */ /* 0x000fc800078e00ff */
[----:B------:R-:W-:Y:S05]  /*1d40*/  RET.REL.NODEC R4 `(_Z12compress_gpuPdPfS0_Phiiiii) ;  /* 0xffffffe004ac7950 */ /* 0x000fea0003c3ffff */
.L_x_25:
        /* <DEDUP_REMOVED lines=11> */
.L_x_123:


//--------------------- .text._Z20channels_average_gpuPfPdii --------------------------
	.section	.text._Z20channels_average_gpuPfPdii,"ax",@progbits
	.align	128
        .global         _Z20channels_average_gpuPfPdii
        .type           _Z20channels_average_gpuPfPdii,@function
        .size           _Z20channels_average_gpuPfPdii,(.L_x_124 - _Z20channels_average_gpuPfPdii)
        .other          _Z20channels_average_gpuPfPdii,@"STO_CUDA_ENTRY STV_DEFAULT"
_Z20channels_average_gpuPfPdii:
.text._Z20channels_average_gpuPfPdii:
[----:B------:R-:W-:Y:S01]  /*0000*/  LDC R1, c[0x0][0x37c] ;  /* 0x0000df00ff017b82 */ /* 0x000fe20000000800 */
[----:B------:R-:W0:Y:S07]  /*0010*/  S2R R0, SR_TID.X ;  /* 0x0000000000007919 */ /* 0x000e2e0000002100 */
[----:B------:R-:W0:Y:S01]  /*0020*/  S2UR UR4, SR_CTAID.X ;  /* 0x00000000000479c3 */ /* 0x000e220000002500 */
[----:B------:R-:W1:Y:S01]  /*0030*/  LDCU.64 UR8, c[0x0][0x358] ;  /* 0x00006b00ff0877ac */ /* 0x000e620008000a00 */
[----:B------:R-:W-:Y:S01]  /*0040*/  CS2R R26, SRZ ;  /* 0x00000000001a7805 */ /* 0x000fe2000001ff00 */
[----:B------:R-:W2:Y:S05]  /*0050*/  LDCU UR5, c[0x0][0x390] ;  /* 0x00007200ff0577ac */ /* 0x000eaa0008000800 */
[----:B------:R-:W0:Y:S08]  /*0060*/  LDC R3, c[0x0][0x360] ;  /* 0x0000d800ff037b82 */ /* 0x000e300000000800 */
[----:B------:R-:W3:Y:S01]  /*0070*/  LDC.64 R20, c[0x0][0x388] ;  /* 0x0000e200ff147b82 */ /* 0x000ee20000000a00 */
[----:B--2---:R-:W-:Y:S01]  /*0080*/  UISETP.GE.AND UP0, UPT, UR5, 0x1, UPT ;  /* 0x000000010500788c */ /* 0x004fe2000bf06270 */
[----:B0-----:R-:W-:-:S04]  /*0090*/  IMAD R0, R3, UR4, R0 ;  /* 0x0000000403007c24 */ /* 0x001fc8000f8e0200 */
[----:B---3--:R-:W-:-:S05]  /*00a0*/  IMAD.WIDE.U32 R20, R0, 0x8, R20 ;  /* 0x0000000800147825 */ /* 0x008fca00078e0014 */
[----:B-1----:R0:W-:Y:S01]  /*00b0*/  STG.E.64 desc[UR8][R20.64], RZ ;  /* 0x000000ff14007986 */ /* 0x0021e2000c101b08 */
[----:B------:R-:W-:Y:S05]  /*00c0*/  BRA.U !UP0, `(.L_x_26) ;  /* 0x0000001108fc7547 */ /* 0x000fea000b800000 */
[----:B------:R-:W-:Y:S01]  /*00d0*/  UISETP.GE.U32.AND UP0, UPT, UR5, 0x10, UPT ;  /* 0x000000100500788c */ /* 0x000fe2000bf06070 */
[----:B------:R-:W-:Y:S01]  /*00e0*/  CS2R R26, SRZ ;  /* 0x00000000001a7805 */ /* 0x000fe2000001ff00 */
[----:B------:R-:W-:-:S07]  /*00f0*/  UMOV UR4, URZ ;  /* 0x000000ff00047c82 */ /* 0x000fce0008000000 */
[----:B------:R-:W-:Y:S05]  /*0100*/  BRA.U !UP0, `(.L_x_27) ;  /* 0x0000000908a87547 */ /* 0x000fea000b800000 */
[----:B------:R-:W1:Y:S01]  /*0110*/  LDC R2, c[0x0][0x394] ;  /* 0x0000e500ff027b82 */ /* 0x000e620000000800 */
[----:B------:R-:W-:Y:S01]  /*0120*/  ULOP3.LUT UR4, UR5, 0x7ffffff0, URZ, 0xc0, !UPT ;  /* 0x7ffffff005047892 */ /* 0x000fe2000f8ec0ff */
[----:B------:R-:W-:Y:S01]  /*0130*/  IMAD.MOV.U32 R3, RZ, RZ, RZ ;  /* 0x000000ffff037224 */ /* 0x000fe200078e00ff */
[----:B------:R-:W-:Y:S01]  /*0140*/  CS2R R26, SRZ ;  /* 0x00000000001a7805 */ /* 0x000fe2000001ff00 */
[----:B------:R-:W2:Y:S04]  /*0150*/  LDCU.64 UR6, c[0x0][0x380] ;  /* 0x00007000ff0677ac */ /* 0x000ea80008000a00 */
[----:B------:R-:W3:Y:S01]  /*0160*/  LDC R5, c[0x0][0x394] ;  /* 0x0000e500ff057b82 */ /* 0x000ee20000000800 */
[----:B------:R-:W-:Y:S01]  /*0170*/  UIADD3 UR4, UPT, UPT, -UR4, URZ, URZ ;  /* 0x000000ff04047290 */ /* 0x000fe2000fffe1ff */
[----:B-1----:R-:W-:-:S02]  /*0180*/  IMAD.SHL.U32 R7, R2, 0x2, RZ ;  /* 0x0000000202077824 */ /* 0x002fc400078e00ff */
[C---:B------:R-:W-:Y:S02]  /*0190*/  IMAD R9, R2.reuse, 0x3, RZ ;  /* 0x0000000302097824 */ /* 0x040fe400078e02ff */
[C---:B------:R-:W-:Y:S02]  /*01a0*/  IMAD.SHL.U32 R11, R2.reuse, 0x4, RZ ;  /* 0x00000004020b7824 */ /* 0x040fe400078e00ff */
[C---:B------:R-:W-:Y:S02]  /*01b0*/  IMAD R13, R2.reuse, 0x5, RZ ;  /* 0x00000005020d7824 */ /* 0x040fe400078e02ff */
[C---:B------:R-:W-:Y:S02]  /*01c0*/  IMAD R15, R2.reuse, 0x6, RZ ;  /* 0x00000006020f7824 */ /* 0x040fe400078e02ff */
[C---:B------:R-:W-:Y:S02]  /*01d0*/  IMAD R17, R2.reuse, 0x7, RZ ;  /* 0x0000000702117824 */ /* 0x040fe400078e02ff */
[----:B------:R-:W-:-:S02]  /*01e0*/  IMAD.SHL.U32 R19, R2, 0x8, RZ ;  /* 0x0000000802137824 */ /* 0x000fc400078e00ff */
[C---:B------:R-:W-:Y:S02]  /*01f0*/  IMAD R29, R2.reuse, 0x9, RZ ;  /* 0x00000009021d7824 */ /* 0x040fe400078e02ff */
[C---:B------:R-:W-:Y:S02]  /*0200*/  IMAD R4, R2.reuse, 0xa, RZ ;  /* 0x0000000a02047824 */ /* 0x040fe400078e02ff */
[C---:B------:R-:W-:Y:S02]  /*0210*/  IMAD R6, R2.reuse, 0xb, RZ ;  /* 0x0000000b02067824 */ /* 0x040fe400078e02ff */
[C---:B------:R-:W-:Y:S02]  /*0220*/  IMAD R8, R2.reuse, 0xc, RZ ;  /* 0x0000000c02087824 */ /* 0x040fe400078e02ff */
[C---:B------:R-:W-:Y:S02]  /*0230*/  IMAD R10, R2.reuse, 0xd, RZ ;  /* 0x0000000d020a7824 */ /* 0x040fe400078e02ff */
[----:B------:R-:W-:-:S02]  /*0240*/  IMAD R12, R2, 0xe, RZ ;  /* 0x0000000e020c7824 */ /* 0x000fc400078e02ff */
[----:B--23--:R-:W-:-:S07]  /*0250*/  IMAD R14, R2, 0xf, RZ ;  /* 0x0000000f020e7824 */ /* 0x00cfce00078e02ff */
.L_x_28:
[----:B------:R-:W-:-:S04]  /*0260*/  IADD3 R16, P0, PT, R0, R3, RZ ;  /* 0x0000000300107210 */ /* 0x000fc80007f1e0ff */
[----:B--2---:R-:W-:Y:S02]  /*0270*/  LEA.HI.X.SX32 R23, R3, RZ, 0x1, P0 ;  /* 0x000000ff03177211 */ /* 0x004fe400000f0eff */
[----:B------:R-:W-:-:S04]  /*0280*/  LEA R22, P0, R16, UR6, 0x2 ;  /* 0x0000000610167c11 */ /* 0x000fc8000f8010ff */
[----:B------:R-:W-:-:S05]  /*0290*/  LEA.HI.X R23, R16, UR7, R23, 0x2, P0 ;  /* 0x0000000710177c11 */ /* 0x000fca00080f1417 */
[----:B------:R-:W2:Y:S01]  /*02a0*/  LDG.E R18, desc[UR8][R22.64] ;  /* 0x0000000816127981 */ /* 0x000ea2000c1e1900 */
[----:B------:R-:W-:Y:S01]  /*02b0*/  IADD3 R16, P0, PT, R0, R5, RZ ;  /* 0x0000000500107210 */ /* 0x000fe20007f1e0ff */
[----:B--2---:R-:W1:Y:S02]  /*02c0*/  F2F.F64.F32 R24, R18 ;  /* 0x0000001200187310 */ /* 0x004e640000201800 */
[----:B-1----:R-:W-:Y:S01]  /*02d0*/  DADD R26, R24, R26 ;  /* 0x00000000181a7229 */ /* 0x002fe2000000001a */
[----:B------:R-:W-:Y:S02]  /*02e0*/  LEA.HI.X.SX32 R25, R5, RZ, 0x1, P0 ;  /* 0x000000ff05197211 */ /* 0x000fe400000f0eff */
[----:B------:R-:W-:-:S04]  /*02f0*/  LEA R24, P0, R16, UR6, 0x2 ;  /* 0x0000000610187c11 */ /* 0x000fc8000f8010ff */
[----:B------:R1:W-:Y:S01]  /*0300*/  STG.E.64 desc[UR8][R20.64], R26 ;  /* 0x0000001a14007986 */ /* 0x0003e2000c101b08 */
        /* <DEDUP_REMOVED lines=107> */
[----:B--2---:R-:W2:Y:S02]  /*09c0*/  F2F.F64.F32 R24, R18 ;  /* 0x0000001200187310 */ /* 0x004ea40000201800 */
[----:B--2---:R-:W-:Y:S01]  /*09d0*/  DADD R22, R26, R24 ;  /* 0x000000001a167229 */ /* 0x004fe20000000018 */
[----:B------:R-:W-:Y:S02]  /*09e0*/  LEA.HI.X.SX32 R25, R14, RZ, 0x1, P0 ;  /* 0x000000ff0e197211 */ /* 0x000fe400000f0eff */
[----:B------:R-:W-:-:S04]  /*09f0*/  LEA R24, P0, R16, UR6, 0x2 ;  /* 0x0000000610187c11 */ /* 0x000fc8000f8010ff */
[----:B------:R2:W-:Y:S01]  /*0a00*/  STG.E.64 desc[UR8][R20.64], R22 ;  /* 0x0000001614007986 */ /* 0x0005e2000c101b08 */
[----:B------:R-:W-:-:S05]  /*0a10*/  LEA.HI.X R25, R16, UR7, R25, 0x2, P0 ;  /* 0x0000000710197c11 */ /* 0x000fca00080f1419 */
[----:B------:R-:W1:Y:S01]  /*0a20*/  LDG.E R24, desc[UR8][R24.64] ;  /* 0x0000000818187981 */ /* 0x000e62000c1e1900 */
[----:B------:R-:W-:Y:S01]  /*0a30*/  UIADD3 UR4, UPT, UPT, UR4, 0x10, URZ ;  /* 0x0000001004047890 */ /* 0x000fe2000fffe0ff */
[C---:B------:R-:W-:Y:S02]  /*0a40*/  IMAD R3, R2.reuse, 0x10, R3 ;  /* 0x0000001002037824 */ /* 0x040fe400078e0203 */
[C---:B------:R-:W-:Y:S01]  /*0a50*/  IMAD R5, R2.reuse, 0x10, R5 ;  /* 0x0000001002057824 */ /* 0x040fe200078e0205 */
[----:B------:R-:W-:Y:S01]  /*0a60*/  UISETP.NE.AND UP0, UPT, UR4, URZ, UPT ;  /* 0x000000ff0400728c */ /* 0x000fe2000bf05270 */
[C---:B------:R-:W-:Y:S02]  /*0a70*/  IMAD R7, R2.reuse, 0x10, R7 ;  /* 0x0000001002077824 */ /* 0x040fe400078e0207 */
[C---:B------:R-:W-:Y:S02]  /*0a80*/  IMAD R9, R2.reuse, 0x10, R9 ;  /* 0x0000001002097824 */ /* 0x040fe400078e0209 */
[----:B------:R-:W-:-:S02]  /*0a90*/  IMAD R11, R2, 0x10, R11 ;  /* 0x00000010020b7824 */ /* 0x000fc400078e020b */
[C---:B------:R-:W-:Y:S02]  /*0aa0*/  IMAD R13, R2.reuse, 0x10, R13 ;  /* 0x00000010020d7824 */ /* 0x040fe400078e020d */
[C---:B------:R-:W-:Y:S02]  /*0ab0*/  IMAD R15, R2.reuse, 0x10, R15 ;  /* 0x00000010020f7824 */ /* 0x040fe400078e020f */
[C---:B------:R-:W-:Y:S02]  /*0ac0*/  IMAD R17, R2.reuse, 0x10, R17 ;  /* 0x0000001002117824 */ /* 0x040fe400078e0211 */
[C---:B------:R-:W-:Y:S02]  /*0ad0*/  IMAD R19, R2.reuse, 0x10, R19 ;  /* 0x0000001002137824 */ /* 0x040fe400078e0213 */
[C---:B------:R-:W-:Y:S02]  /*0ae0*/  IMAD R29, R2.reuse, 0x10, R29 ;  /* 0x00000010021d7824 */ /* 0x040fe400078e021d */
[----:B------:R-:W-:-:S02]  /*0af0*/  IMAD R4, R2, 0x10, R4 ;  /* 0x0000001002047824 */ /* 0x000fc400078e0204 */
[C---:B------:R-:W-:Y:S02]  /*0b00*/  IMAD R6, R2.reuse, 0x10, R6 ;  /* 0x0000001002067824 */ /* 0x040fe400078e0206 */
[C---:B------:R-:W-:Y:S02]  /*0b10*/  IMAD R8, R2.reuse, 0x10, R8 ;  /* 0x0000001002087824 */ /* 0x040fe400078e0208 */
[C---:B------:R-:W-:Y:S02]  /*0b20*/  IMAD R10, R2.reuse, 0x10, R10 ;  /* 0x00000010020a7824 */ /* 0x040fe400078e020a */
[C---:B------:R-:W-:Y:S02]  /*0b30*/  IMAD R12, R2.reuse, 0x10, R12 ;  /* 0x00000010020c7824 */ /* 0x040fe400078e020c */
[----:B------:R-:W-:Y:S01]  /*0b40*/  IMAD R14, R2, 0x10, R14 ;  /* 0x00000010020e7824 */ /* 0x000fe200078e020e */
[----:B-1----:R-:W1:Y:S02]  /*0b50*/  F2F.F64.F32 R26, R24 ;  /* 0x00000018001a7310 */ /* 0x002e640000201800 */
[----:B-1----:R-:W-:-:S07]  /*0b60*/  DADD R26, R22, R26 ;  /* 0x00000000161a7229 */ /* 0x002fce000000001a */
[----:B------:R2:W-:Y:S01]  /*0b70*/  STG.E.64 desc[UR8][R20.64], R26 ;  /* 0x0000001a14007986 */ /* 0x0005e2000c101b08 */
[----:B------:R-:W-:Y:S05]  /*0b80*/  BRA.U UP0, `(.L_x_28) ;  /* 0xfffffff500b47547 */ /* 0x000fea000b83ffff */
[----:B------:R-:W1:Y:S02]  /*0b90*/  LDCU UR4, c[0x0][0x390] ;  /* 0x00007200ff0477ac */ /* 0x000e640008000800 */
[----:B-1----:R-:W-:-:S12]  /*0ba0*/  ULOP3.LUT UR4, UR4, 0x7ffffff0, URZ, 0xc0, !UPT ;  /* 0x7ffffff004047892 */ /* 0x002fd8000f8ec0ff */
.L_x_27:
[----:B------:R-:W1:Y:S02]  /*0bb0*/  LDCU UR5, c[0x0][0x390] ;  /* 0x00007200ff0577ac */ /* 0x000e640008000800 */
[----:B-1----:R-:W-:-:S04]  /*0bc0*/  ULOP3.LUT UR7, UR5, 0xf, URZ, 0xc0, !UPT ;  /* 0x0000000f05077892 */ /* 0x002fc8000f8ec0ff */
[----:B------:R-:W-:-:S09]  /*0bd0*/  UISETP.NE.AND UP0, UPT, UR7, URZ, UPT ;  /* 0x000000ff0700728c */ /* 0x000fd2000bf05270 */
[----:B------:R-:W-:Y:S05]  /*0be0*/  BRA.U !UP0, `(.L_x_26) ;  /* 0x0000000908347547 */ /* 0x000fea000b800000 */
[----:B------:R-:W-:Y:S02]  /*0bf0*/  UISETP.GE.U32.AND UP0, UPT, UR7, 0x8, UPT ;  /* 0x000000080700788c */ /* 0x000fe4000bf06070 */
[----:B------:R-:W-:-:S04]  /*0c00*/  ULOP3.LUT UR6, UR5, 0x7, URZ, 0xc0, !UPT ;  /* 0x0000000705067892 */ /* 0x000fc8000f8ec0ff */
[----:B------:R-:W-:-:S03]  /*0c10*/  UISETP.NE.AND UP1, UPT, UR6, URZ, UPT ;  /* 0x000000ff0600728c */ /* 0x000fc6000bf25270 */
[----:B------:R-:W-:Y:S08]  /*0c20*/  BRA.U !UP0, `(.L_x_29) ;  /* 0x00000005082c7547 */ /* 0x000ff0000b800000 */
[----:B------:R-:W1:Y:S01]  /*0c30*/  LDC R2, c[0x0][0x394] ;  /* 0x0000e500ff027b82 */ /* 0x000e620000000800 */
[----:B------:R-:W3:Y:S01]  /*0c40*/  LDCU.64 UR10, c[0x0][0x380] ;  /* 0x00007000ff0a77ac */ /* 0x000ee20008000a00 */
[----:B-1----:R-:W-:-:S05]  /*0c50*/  IMAD R3, R2, UR4, RZ ;  /* 0x0000000402037c24 */ /* 0x002fca000f8e02ff */
[----:B------:R-:W-:-:S04]  /*0c60*/  IADD3 R4, P0, PT, R0, R3, RZ ;  /* 0x0000000300047210 */ /* 0x000fc80007f1e0ff */
[----:B------:R-:W-:Y:S02]  /*0c70*/  LEA.HI.X.SX32 R5, R3, RZ, 0x1, P0 ;  /* 0x000000ff03057211 */ /* 0x000fe400000f0eff */
[----:B---3--:R-:W-:-:S04]  /*0c80*/  LEA R8, P0, R4, UR10, 0x2 ;  /* 0x0000000a04087c11 */ /* 0x008fc8000f8010ff */
[----:B------:R-:W-:-:S05]  /*0c90*/  LEA.HI.X R9, R4, UR11, R5, 0x2, P0 ;  /* 0x0000000b04097c11 */ /* 0x000fca00080f1405 */
[----:B------:R-:W3:Y:S01]  /*0ca0*/  LDG.E R8, desc[UR8][R8.64] ;  /* 0x0000000808087981 */ /* 0x000ee2000c1e1900 */
[----:B------:R-:W-:-:S05]  /*0cb0*/  IMAD.IADD R3, R3, 0x1, R2 ;  /* 0x0000000103037824 */ /* 0x000fca00078e0202 */
[----:B------:R-:W-:-:S04]  /*0cc0*/  IADD3 R6, P0, PT, R0, R3, RZ ;  /* 0x0000000300067210 */ /* 0x000fc80007f1e0ff */
[----:B------:R-:W-:Y:S02]  /*0cd0*/  LEA.HI.X.SX32 R7, R3, RZ, 0x1, P0 ;  /* 0x000000ff03077211 */ /* 0x000fe400000f0eff */
[----:B------:R-:W-:-:S04]  /*0ce0*/  LEA R10, P0, R6, UR10, 0x2 ;  /* 0x0000000a060a7c11 */ /* 0x000fc8000f8010ff */
[----:B------:R-:W-:Y:S01]  /*0cf0*/  LEA.HI.X R11, R6, UR11, R7, 0x2, P0 ;  /* 0x0000000b060b7c11 */ /* 0x000fe200080f1407 */
[----:B---3--:R-:W1:Y:S02]  /*0d00*/  F2F.F64.F32 R4, R8 ;  /* 0x0000000800047310 */ /* 0x008e640000201800 */
[----:B-1----:R-:W-:-:S07]  /*0d10*/  DADD R4, R26, R4 ;  /* 0x000000001a047229 */ /* 0x002fce0000000004 */
[----:B------:R1:W-:Y:S04]  /*0d20*/  STG.E.64 desc[UR8][R20.64], R4 ;  /* 0x0000000414007986 */ /* 0x0003e8000c101b08 */
[----:B------:R-:W3:Y:S01]  /*0d30*/  LDG.E R10, desc[UR8][R10.64] ;  /* 0x000000080a0a7981 */ /* 0x000ee2000c1e1900 */
[----:B------:R-:W-:-:S05]  /*0d40*/  IMAD.IADD R3, R3, 0x1, R2 ;  /* 0x0000000103037824 */ /* 0x000fca00078e0202 */
[----:B------:R-:W-:-:S04]  /*0d50*/  IADD3 R9, P0, PT, R0, R3, RZ ;  /* 0x0000000300097210 */ /* 0x000fc80007f1e0ff */
[----:B------:R-:W-:Y:S02]  /*0d60*/  LEA.HI.X.SX32 R12, R3, RZ, 0x1, P0 ;  /* 0x000000ff030c7211 */ /* 0x000fe400000f0eff */
[----:B------:R-:W-:-:S04]  /*0d70*/  LEA R8, P0, R9, UR10, 0x2 ;  /* 0x0000000a09087c11 */ /* 0x000fc8000f8010ff */
[----:B------:R-:W-:Y:S01]  /*0d80*/  LEA.HI.X R9, R9, UR11, R12, 0x2, P0 ;  /* 0x0000000b09097c11 */ /* 0x000fe200080f140c */
[----:B---3--:R-:W3:Y:S02]  /*0d90*/  F2F.F64.F32 R6, R10 ;  /* 0x0000000a00067310 */ /* 0x008ee40000201800 */
[----:B---3--:R-:W-:-:S07]  /*0da0*/  DADD R6, R4, R6 ;  /* 0x0000000004067229 */ /* 0x008fce0000000006 */
[----:B------:R3:W-:Y:S04]  /*0db0*/  STG.E.64 desc[UR8][R20.64], R6 ;  /* 0x0000000614007986 */ /* 0x0007e8000c101b08 */
[----:B------:R-:W1:Y:S01]  /*0dc0*/  LDG.E R8, desc[UR8][R8.64] ;  /* 0x0000000808087981 */ /* 0x000e62000c1e1900 */
[----:B------:R-:W-:-:S05]  /*0dd0*/  IMAD.IADD R3, R3, 0x1, R2 ;  /* 0x0000000103037824 */ /* 0x000fca00078e0202 */
[----:B------:R-:W-:-:S04]  /*0de0*/  IADD3 R11, P0, PT, R0, R3, RZ ;  /* 0x00000003000b7210 */ /* 0x000fc80007f1e0ff */
[----:B------:R-:W-:Y:S02]  /*0df0*/  LEA.HI.X.SX32 R12, R3, RZ, 0x1, P0 ;  /* 0x000000ff030c7211 */ /* 0x000fe400000f0eff */
[----:B------:R-:W-:-:S04]  /*0e00*/  LEA R10, P0, R11, UR10, 0x2 ;  /* 0x0000000a0b0a7c11 */ /* 0x000fc8000f8010ff */
[----:B------:R-:W-:Y:S01]  /*0e10*/  LEA.HI.X R11, R11, UR11, R12, 0x2, P0 ;  /* 0x0000000b0b0b7c11 */ /* 0x000fe200080f140c */
[----:B-1----:R-:W1:Y:S02]  /*0e20*/  F2F.F64.F32 R4, R8 ;  /* 0x0000000800047310 */ /* 0x002e640000201800 */
        /* <DEDUP_REMOVED lines=38> */
[----:B------:R-:W2:Y:S01]  /*1090*/  LDG.E R2, desc[UR8][R2.64] ;  /* 0x0000000802027981 */ /* 0x000ea2000c1e1900 */
[----:B------:R-:W-:Y:S01]  /*10a0*/  UIADD3 UR4, UPT, UPT, UR4, 0x8, URZ ;  /* 0x0000000804047890 */ /* 0x000fe2000fffe0ff */
[----:B--2---:R-:W1:Y:S02]  /*10b0*/  F2F.F64.F32 R26, R2 ;  /* 0x00000002001a7310 */ /* 0x004e640000201800 */
[----:B-1----:R-:W-:-:S07]  /*10c0*/  DADD R26, R4, R26 ;  /* 0x00000000041a7229 */ /* 0x002fce000000001a */
[----:B------:R3:W-:Y:S04]  /*10d0*/  STG.E.64 desc[UR8][R20.64], R26 ;  /* 0x0000001a14007986 */ /* 0x0007e8000c101b08 */
.L_x_29:
[----:B------:R-:W-:Y:S05]  /*10e0*/  BRA.U !UP1, `(.L_x_26) ;  /* 0x0000000109f47547 */ /* 0x000fea000b800000 */
[----:B------:R-:W-:Y:S02]  /*10f0*/  UISETP.GE.U32.AND UP0, UPT, UR6, 0x4, UPT ;  /* 0x000000040600788c */ /* 0x000fe4000bf06070 */
[----:B------:R-:W-:-:S04]  /*1100*/  ULOP3.LUT UR5, UR5, 0x3, URZ, 0xc0, !UPT ;  /* 0x0000000305057892 */ /* 0x000fc8000f8ec0ff */
[----:B------:R-:W-:-:S03]  /*1110*/  UISETP.NE.AND UP1, UPT, UR5, URZ, UPT ;  /* 0x000000ff0500728c */ /* 0x000fc6000bf25270 */
[----:B------:R-:W-:Y:S08]  /*1120*/  BRA.U !UP0, `(.L_x_30) ;  /* 0x00000001089c7547 */ /* 0x000ff0000b800000 */
[----:B------:R-:W1:Y:S01]  /*1130*/  LDC R2, c[0x0][0x394] ;  /* 0x0000e500ff027b82 */ /* 0x000e620000000800 */
[----:B------:R-:W4:Y:S01]  /*1140*/  LDCU.64 UR6, c[0x0][0x380] ;  /* 0x00007000ff0677ac */ /* 0x000f220008000a00 */
[----:B-1----:R-:W-:-:S05]  /*1150*/  IMAD R3, R2, UR4, RZ ;  /* 0x0000000402037c24 */ /* 0x002fca000f8e02ff */
[----:B---3--:R-:W-:-:S04]  /*1160*/  IADD3 R4, P0, PT, R0, R3, RZ ;  /* 0x0000000300047210 */ /* 0x008fc80007f1e0ff */
[----:B------:R-:W-:Y:S02]  /*1170*/  LEA.HI.X.SX32 R5, R3, RZ, 0x1, P0 ;  /* 0x000000ff03057211 */ /* 0x000fe400000f0eff */
[----:B----4-:R-:W-:-:S04]  /*1180*/  LEA R8, P0, R4, UR6, 0x2 ;  /* 0x0000000604087c11 */ /* 0x010fc8000f8010ff */
        /* <DEDUP_REMOVED lines=33> */
.L_x_30:
[----:B------:R-:W-:Y:S05]  /*13a0*/  BRA.U !UP1, `(.L_x_26) ;  /* 0x0000000109447547 */ /* 0x000fea000b800000 */
[----:B------:R-:W1:Y:S01]  /*13b0*/  LDCU UR6, c[0x0][0x394] ;  /* 0x00007280ff0677ac */ /* 0x000e620008000800 */
[----:B------:R-:W0:Y:S01]  /*13c0*/  LDCU.64 UR10, c[0x0][0x380] ;  /* 0x00007000ff0a77ac */ /* 0x000e220008000a00 */
[----:B------:R-:W-:Y:S02]  /*13d0*/  UIADD3 UR5, UPT, UPT, -UR5, URZ, URZ ;  /* 0x000000ff05057290 */ /* 0x000fe4000fffe1ff */
[----:B-1----:R-:W-:-:S06]  /*13e0*/  UIMAD UR4, UR4, UR6, URZ ;  /* 0x00000006040472a4 */ /* 0x002fcc000f8e02ff */
[----:B0--34-:R-:W-:-:S07]  /*13f0*/  IMAD.U32 R7, RZ, RZ, UR4 ;  /* 0x00000004ff077e24 */ /* 0x019fce000f8e00ff */
.L_x_31:
[----:B------:R-:W-:-:S04]  /*1400*/  IADD3 R2, P0, PT, R0, R7, RZ ;  /* 0x0000000700027210 */ /* 0x000fc80007f1e0ff */
[----:B------:R-:W-:Y:S02]  /*1410*/  LEA.HI.X.SX32 R3, R7, RZ, 0x1, P0 ;  /* 0x000000ff07037211 */ /* 0x000fe400000f0eff */
[----:B------:R-:W-:-:S04]  /*1420*/  LEA R4, P0, R2, UR10, 0x2 ;  /* 0x0000000a02047c11 */ /* 0x000fc8000f8010ff */
[----:B------:R-:W-:-:S05]  /*1430*/  LEA.HI.X R5, R2, UR11, R3, 0x2, P0 ;  /* 0x0000000b02057c11 */ /* 0x000fca00080f1403 */
[----:B------:R-:W3:Y:S01]  /*1440*/  LDG.E R2, desc[UR8][R4.64] ;  /* 0x0000000804027981 */ /* 0x000ee2000c1e1900 */
[----:B------:R-:W-:Y:S01]  /*1450*/  UIADD3 UR5, UPT, UPT, UR5, 0x1, URZ ;  /* 0x0000000105057890 */ /* 0x000fe2000fffe0ff */
[----:B------:R-:W-:-:S03]  /*1460*/  VIADD R7, R7, UR6 ;  /* 0x0000000607077c36 */ /* 0x000fc60008000000 */
[----:B------:R-:W-:Y:S01]  /*1470*/  UISETP.NE.AND UP0, UPT, UR5, URZ, UPT ;  /* 0x000000ff0500728c */ /* 0x000fe2000bf05270 */
[----:B---3--:R-:W2:Y:S02]  /*1480*/  F2F.F64.F32 R2, R2 ;  /* 0x0000000200027310 */ /* 0x008ea40000201800 */
[----:B-12---:R-:W-:-:S07]  /*1490*/  DADD R26, R2, R26 ;  /* 0x00000000021a7229 */ /* 0x006fce000000001a */
[----:B------:R1:W-:Y:S01]  /*14a0*/  STG.E.64 desc[UR8][R20.64], R26 ;  /* 0x0000001a14007986 */ /* 0x0003e2000c101b08 */
[----:B------:R-:W-:Y:S05]  /*14b0*/  BRA.U UP0, `(.L_x_31) ;  /* 0xfffffffd00d07547 */ /* 0x000fea000b83ffff */
.L_x_26:
[----:B------:R-:W3:Y:S01]  /*14c0*/  LDCU UR4, c[0x0][0x390] ;  /* 0x00007200ff0477ac */ /* 0x000ee20008000800 */
[----:B------:R-:W-:Y:S01]  /*14d0*/  IMAD.MOV.U32 R2, RZ, RZ, 0x1 ;  /* 0x00000001ff027424 */ /* 0x000fe200078e00ff */
[----:B------:R-:W-:Y:S01]  /*14e0*/  FSETP.GEU.AND P1, PT, |R27|, 6.5827683646048100446e-37, PT ;  /* 0x036000001b00780b */ /* 0x000fe20003f2e200 */
[----:B------:R-:W-:Y:S01]  /*14f0*/  BSSY.RECONVERGENT B0, `(.L_x_32) ;  /* 0x0000014000007945 */ /* 0x000fe20003800200 */
[----:B---34-:R-:W3:Y:S08]  /*1500*/  I2F.F64 R6, UR4 ;  /* 0x0000000400067d12 */ /* 0x018ef00008201c00 */
[----:B---3--:R-:W3:Y:S02]  /*1510*/  MUFU.RCP64H R3, R7 ;  /* 0x0000000700037308 */ /* 0x008ee40000001800 */
[----:B---3--:R-:W-:-:S08]  /*1520*/  DFMA R4, -R6, R2, 1 ;  /* 0x3ff000000604742b */ /* 0x008fd00000000102 */
[----:B------:R-:W-:-:S08]  /*1530*/  DFMA R4, R4, R4, R4 ;  /* 0x000000040404722b */ /* 0x000fd00000000004 */
[----:B------:R-:W-:-:S08]  /*1540*/  DFMA R4, R2, R4, R2 ;  /* 0x000000040204722b */ /* 0x000fd00000000002 */
[----:B------:R-:W-:-:S08]  /*1550*/  DFMA R2, -R6, R4, 1 ;  /* 0x3ff000000602742b */ /* 0x000fd00000000104 */
[----:B------:R-:W-:-:S08]  /*1560*/  DFMA R2, R4, R2, R4 ;  /* 0x000000020402722b */ /* 0x000fd00000000004 */
[----:B------:R-:W-:-:S08]  /*1570*/  DMUL R4, R2, R26 ;  /* 0x0000001a02047228 */ /* 0x000fd00000000000 */
[----:B------:R-:W-:-:S08]  /*1580*/  DFMA R8, -R6, R4, R26 ;  /* 0x000000040608722b */ /* 0x000fd0000000011a */
[----:B------:R-:W-:-:S10]  /*1590*/  DFMA R2, R2, R8, R4 ;  /* 0x000000080202722b */ /* 0x000fd40000000004 */
[----:B------:R-:W-:-:S05]  /*15a0*/  FFMA R0, RZ, R7, R3 ;  /* 0x00000007ff007223 */ /* 0x000fca0000000003 */
[----:B------:R-:W-:-:S13]  /*15b0*/  FSETP.GT.AND P0, PT, |R0|, 1.469367938527859385e-39, PT ;  /* 0x001000000000780b */ /* 0x000fda0003f04200 */
[----:B------:R-:W-:Y:S05]  /*15c0*/  @P0 BRA P1, `(.L_x_33) ;  /* 0x0000000000180947 */ /* 0x000fea0000800000 */
[----:B------:R-:W-:Y:S01]  /*15d0*/  IMAD.MOV.U32 R4, RZ, RZ, R26 ;  /* 0x000000ffff047224 */ /* 0x000fe200078e001a */
[----:B------:R-:W-:Y:S01]  /*15e0*/  MOV R0, 0x1610 ;  /* 0x0000161000007802 */ /* 0x000fe20000000f00 */
[----:B------:R-:W-:-:S07]  /*15f0*/  IMAD.MOV.U32 R5, RZ, RZ, R27 ;  /* 0x000000ffff057224 */ /* 0x000fce00078e001b */
[----:B012---:R-:W-:Y:S05]  /*1600*/  CALL.REL.NOINC `($__internal_1_$__cuda_sm20_div_rn_f64_full) ;  /* 0x0000000000147944 */ /* 0x007fea0003c00000 */
[----:B------:R-:W-:Y:S02]  /*1610*/  IMAD.MOV.U32 R2, RZ, RZ, R10 ;  /* 0x000000ffff027224 */ /* 0x000fe400078e000a */
[----:B------:R-:W-:-:S07]  /*1620*/  IMAD.MOV.U32 R3, RZ, RZ, R11 ;  /* 0x000000ffff037224 */ /* 0x000fce00078e000b */
.L_x_33:
[----:B------:R-:W-:Y:S05]  /*1630*/  BSYNC.RECONVERGENT B0 ;  /* 0x0000000000007941 */ /* 0x000fea0003800200 */
.L_x_32:
[----:B------:R-:W-:Y:S01]  /*1640*/  STG.E.64 desc[UR8][R20.64], R2 ;  /* 0x0000000214007986 */ /* 0x000fe2000c101b08 */
[----:B------:R-:W-:Y:S05]  /*1650*/  EXIT ;  /* 0x000000000000794d */ /* 0x000fea0003800000 */
        .weak           $__internal_1_$__cuda_sm20_div_rn_f64_full
        .type           $__internal_1_$__cuda_sm20_div_rn_f64_full,@function
        .size           $__internal_1_$__cuda_sm20_div_rn_f64_full,(.L_x_124 - $__internal_1_$__cuda_sm20_div_rn_f64_full)
$__internal_1_$__cuda_sm20_div_rn_f64_full:
[C---:B------:R-:W-:Y:S01]  /*1660*/  FSETP.GEU.AND P0, PT, |R7|.reuse, 1.469367938527859385e-39, PT ;  /* 0x001000000700780b */ /* 0x040fe20003f0e200 */
[----:B------:R-:W-:Y:S01]  /*1670*/  IMAD.MOV.U32 R14, RZ, RZ, 0x1 ;  /* 0x00000001ff0e7424 */ /* 0x000fe200078e00ff */
[----:B------:R-:W-:Y:S01]  /*1680*/  LOP3.LUT R2, R7, 0x800fffff, RZ, 0xc0, !PT ;  /* 0x800fffff07027812 */ /* 0x000fe200078ec0ff */
[----:B------:R-:W-:Y:S01]  /*1690*/  BSSY.RECONVERGENT B1, `(.L_x_34) ;  /* 0x0000055000017945 */ /* 0x000fe20003800200 */
[C---:B------:R-:W-:Y:S02]  /*16a0*/  FSETP.GEU.AND P2, PT, |R5|.reuse, 1.469367938527859385e-39, PT ;  /* 0x001000000500780b */ /* 0x040fe40003f4e200 */
[----:B------:R-:W-:Y:S01]  /*16b0*/  LOP3.LUT R3, R2, 0x3ff00000, RZ, 0xfc, !PT ;  /* 0x3ff0000002037812 */ /* 0x000fe200078efcff */
[----:B------:R-:W-:Y:S01]  /*16c0*/  IMAD.MOV.U32 R2, RZ, RZ, R6 ;  /* 0x000000ffff027224 */ /* 0x000fe200078e0006 */
[----:B------:R-:W-:Y:S02]  /*16d0*/  LOP3.LUT R10, R5, 0x7ff00000, RZ, 0xc0, !PT ;  /* 0x7ff00000050a7812 */ /* 0x000fe400078ec0ff */
[----:B------:R-:W-:-:S03]  /*16e0*/  LOP3.LUT R13, R7, 0x7ff00000, RZ, 0xc0, !PT ;  /* 0x7ff00000070d7812 */ /* 0x000fc600078ec0ff */
[----:B------:R-:W-:Y:S01]  /*16f0*/  @!P0 DMUL R2, R6, 8.98846567431157953865e+307 ;  /* 0x7fe0000006028828 */ /* 0x000fe20000000000 */
[----:B------:R-:W-:-:S03]  /*1700*/  ISETP.GE.U32.AND P1, PT, R10, R13, PT ;  /* 0x0000000d0a00720c */ /* 0x000fc60003f26070 */
[----:B------:R-:W-:Y:S01]  /*1710*/  @!P2 LOP3.LUT R11, R7, 0x7ff00000, RZ, 0xc0, !PT ;  /* 0x7ff00000070ba812 */ /* 0x000fe200078ec0ff */
[----:B------:R-:W-:Y:S01]  /*1720*/  @!P2 IMAD.MOV.U32 R16, RZ, RZ, RZ ;  /* 0x000000ffff10a224 */ /* 0x000fe200078e00ff */
[----:B------:R-:W0:Y:S02]  /*1730*/  MUFU.RCP64H R15, R3 ;  /* 0x00000003000f7308 */ /* 0x000e240000001800 */
[----:B------:R-:W-:Y:S01]  /*1740*/  @!P2 ISETP.GE.U32.AND P3, PT, R10, R11, PT ;  /* 0x0000000b0a00a20c */ /* 0x000fe20003f66070 */
[----:B------:R-:W-:-:S05]  /*1750*/  IMAD.MOV.U32 R11, RZ, RZ, 0x1ca00000 ;  /* 0x1ca00000ff0b7424 */ /* 0x000fca00078e00ff */
[----:B------:R-:W-:-:S04]  /*1760*/  @!P2 SEL R17, R11, 0x63400000, !P3 ;  /* 0x634000000b11a807 */ /* 0x000fc80005800000 */
[----:B------:R-:W-:-:S04]  /*1770*/  @!P2 LOP3.LUT R17, R17, 0x80000000, R5, 0xf8, !PT ;  /* 0x800000001111a812 */ /* 0x000fc800078ef805 */
[----:B------:R-:W-:Y:S01]  /*1780*/  @!P2 LOP3.LUT R17, R17, 0x100000, RZ, 0xfc, !PT ;  /* 0x001000001111a812 */ /* 0x000fe200078efcff */
[----:B0-----:R-:W-:-:S08]  /*1790*/  DFMA R8, R14, -R2, 1 ;  /* 0x3ff000000e08742b */ /* 0x001fd00000000802 */
[----:B------:R-:W-:-:S08]  /*17a0*/  DFMA R8, R8, R8, R8 ;  /* 0x000000080808722b */ /* 0x000fd00000000008 */
[----:B------:R-:W-:Y:S01]  /*17b0*/  DFMA R14, R14, R8, R14 ;  /* 0x000000080e0e722b */ /* 0x000fe2000000000e */
[----:B------:R-:W-:Y:S01]  /*17c0*/  SEL R9, R11, 0x63400000, !P1 ;  /* 0x634000000b097807 */ /* 0x000fe20004800000 */
[----:B------:R-:W-:-:S03]  /*17d0*/  IMAD.MOV.U32 R8, RZ, RZ, R4 ;  /* 0x000000ffff087224 */ /* 0x000fc600078e0004 */
[----:B------:R-:W-:-:S03]  /*17e0*/  LOP3.LUT R9, R9, 0x800fffff, R5, 0xf8, !PT ;  /* 0x800fffff09097812 */ /* 0x000fc600078ef805 */
[----:B------:R-:W-:-:S03]  /*17f0*/  DFMA R18, R14, -R2, 1 ;  /* 0x3ff000000e12742b */ /* 0x000fc60000000802 */
[----:B------:R-:W-:-:S05]  /*1800*/  @!P2 DFMA R8, R8, 2, -R16 ;  /* 0x400000000808a82b */ /* 0x000fca0000000810 */
[----:B------:R-:W-:Y:S01]  /*1810*/  DFMA R14, R14, R18, R14 ;  /* 0x000000120e0e722b */ /* 0x000fe2000000000e */
[----:B------:R-:W-:Y:S02]  /*1820*/  IMAD.MOV.U32 R19, RZ, RZ, R10 ;  /* 0x000000ffff137224 */ /* 0x000fe400078e000a */
[----:B------:R-:W-:Y:S01]  /*1830*/  IMAD.MOV.U32 R18, RZ, RZ, R13 ;  /* 0x000000ffff127224 */ /* 0x000fe200078e000d */
[----:B------:R-:W-:Y:S02]  /*1840*/  @!P0 LOP3.LUT R18, R3, 0x7ff00000, RZ, 0xc0, !PT ;  /* 0x7ff0000003128812 */ /* 0x000fe400078ec0ff */
[----:B------:R-:W-:Y:S02]  /*1850*/  @!P2 LOP3.LUT R19, R9, 0x7ff00000, RZ, 0xc0, !PT ;  /* 0x7ff000000913a812 */ /* 0x000fe400078ec0ff */
[----:B------:R-:W-:Y:S01]  /*1860*/  DMUL R16, R14, R8 ;  /* 0x000000080e107228 */ /* 0x000fe20000000000 */
[----:B------:R-:W-:Y:S02]  /*1870*/  VIADD R23, R18, 0xffffffff ;  /* 0xffffffff12177836 */ /* 0x000fe40000000000 */
[----:B------:R-:W-:-:S05]  /*1880*/  VIADD R22, R19, 0xffffffff ;  /* 0xffffffff13167836 */ /* 0x000fca0000000000 */
[----:B------:R-:W-:Y:S01]  /*1890*/  DFMA R12, R16, -R2, R8 ;  /* 0x80000002100c722b */ /* 0x000fe20000000008 */
[----:B------:R-:W-:-:S04]  /*18a0*/  ISETP.GT.U32.AND P0, PT, R22, 0x7feffffe, PT ;  /* 0x7feffffe1600780c */ /* 0x000fc80003f04070 */
[----:B------:R-:W-:-:S03]  /*18b0*/  ISETP.GT.U32.OR P0, PT, R23, 0x7feffffe, P0 ;  /* 0x7feffffe1700780c */ /* 0x000fc60000704470 */
[----:B------:R-:W-:-:S10]  /*18c0*/  DFMA R12, R14, R12, R16 ;  /* 0x0000000c0e0c722b */ /* 0x000fd40000000010 */
[----:B------:R-:W-:Y:S05]  /*18d0*/  @P0 BRA `(.L_x_35) ;  /* 0x00000000006c0947 */ /* 0x000fea0003800000 */
[----:B------:R-:W-:-:S04]  /*18e0*/  LOP3.LUT R5, R7, 0x7ff00000, RZ, 0xc0, !PT ;  /* 0x7ff0000007057812 */ /* 0x000fc800078ec0ff */
[CC--:B------:R-:W-:Y:S02]  /*18f0*/  VIADDMNMX R4, R10.reuse, -R5.reuse, 0xb9600000, !PT ;  /* 0xb96000000a047446 */ /* 0x0c0fe40007800905 */
[----:B------:R-:W-:Y:S02]  /*1900*/  ISETP.GE.U32.AND P0, PT, R10, R5, PT ;  /* 0x000000050a00720c */ /* 0x000fe40003f06070 */
[----:B------:R-:W-:Y:S02]  /*1910*/  VIMNMX R4, PT, PT, R4, 0x46a00000, PT ;  /* 0x46a0000004047848 */ /* 0x000fe40003fe0100 */
[----:B------:R-:W-:-:S05]  /*1920*/  SEL R11, R11, 0x63400000, !P0 ;  /* 0x634000000b0b7807 */ /* 0x000fca0004000000 */
[----:B------:R-:W-:Y:S02]  /*1930*/  IMAD.IADD R14, R4, 0x1, -R11 ;  /* 0x00000001040e7824 */ /* 0x000fe400078e0a0b */
[----:B------:R-:W-:Y:S02]  /*1940*/  IMAD.MOV.U32 R4, RZ, RZ, RZ ;  /* 0x000000ffff047224 */ /* 0x000fe400078e00ff */
        /* <DEDUP_REMOVED lines=10> */
[----:B------:R-:W-:Y:S01]  /*19f0*/  IMAD.MOV R3, RZ, RZ, -R14 ;  /* 0x000000ffff037224 */ /* 0x000fe200078e0a0e */
[----:B------:R-:W-:Y:S01]  /*1a00*/  DMUL.RP R4, R12, R4 ;  /* 0x000000040c047228 */ /* 0x000fe20000008000 */
[----:B------:R-:W-:-:S06]  /*1a10*/  IMAD.MOV.U32 R2, RZ, RZ, RZ ;  /* 0x000000ffff027224 */ /* 0x000fcc00078e00ff */
[----:B------:R-:W-:-:S03]  /*1a20*/  DFMA R2, R10, -R2, R12 ;  /* 0x800000020a02722b */ /* 0x000fc6000000000c */
[----:B------:R-:W-:-:S03]  /*1a30*/  LOP3.LUT R7, R5, R7, RZ, 0x3c, !PT ;  /* 0x0000000705077212 */ /* 0x000fc600078e3cff */
[----:B------:R-:W-:-:S04]  /*1a40*/  IADD3 R2, PT, PT, -R14, -0x43300000, RZ ;  /* 0xbcd000000e027810 */ /* 0x000fc80007ffe1ff */
[----:B------:R-:W-:-:S04]  /*1a50*/  FSETP.NEU.AND P0, PT, |R3|, R2, PT ;  /* 0x000000020300720b */ /* 0x000fc80003f0d200 */
[----:B------:R-:W-:Y:S02]  /*1a60*/  FSEL R10, R4, R10, !P0 ;  /* 0x0000000a040a7208 */ /* 0x000fe40004000000 */
[----:B------:R-:W-:Y:S01]  /*1a70*/  FSEL R11, R7, R11, !P0 ;  /* 0x0000000b070b7208 */ /* 0x000fe20004000000 */
[----:B------:R-:W-:Y:S06]  /*1a80*/  BRA `(.L_x_36) ;  /* 0x0000000000547947 */ /* 0x000fec0003800000 */
.L_x_35:
        /* <DEDUP_REMOVED lines=16> */
.L_x_38:
[----:B------:R-:W-:Y:S01]  /*1b90*/  LOP3.LUT R11, R7, 0x80000, RZ, 0xfc, !PT ;  /* 0x00080000070b7812 */ /* 0x000fe200078efcff */
[----:B------:R-:W-:Y:S01]  /*1ba0*/  IMAD.MOV.U32 R10, RZ, RZ, R6 ;  /* 0x000000ffff0a7224 */ /* 0x000fe200078e0006 */
[----:B------:R-:W-:Y:S06]  /*1bb0*/  BRA `(.L_x_36) ;  /* 0x0000000000087947 */ /* 0x000fec0003800000 */
.L_x_37:
[----:B------:R-:W-:Y:S01]  /*1bc0*/  LOP3.LUT R11, R5, 0x80000, RZ, 0xfc, !PT ;  /* 0x00080000050b7812 */ /* 0x000fe200078efcff */
[----:B------:R-:W-:-:S07]  /*1bd0*/  IMAD.MOV.U32 R10, RZ, RZ, R4 ;  /* 0x000000ffff0a7224 */ /* 0x000fce00078e0004 */
.L_x_36:
[----:B------:R-:W-:Y:S05]  /*1be0*/  BSYNC.RECONVERGENT B1 ;  /* 0x0000000000017941 */ /* 0x000fea0003800200 */
.L_x_34:
[----:B------:R-:W-:Y:S02]  /*1bf0*/  IMAD.MOV.U32 R2, RZ, RZ, R0 ;  /* 0x000000ffff027224 */ /* 0x000fe400078e0000 */
[----:B------:R-:W-:-:S04]  /*1c00*/  IMAD.MOV.U32 R3, RZ, RZ, 0x0 ;  /* 0x00000000ff037424 */ /* 0x000fc800078e00ff */
[----:B------:R-:W-:Y:S05]  /*1c10*/  RET.REL.NODEC R2 `(_Z20channels_average_gpuPfPdii) ;  /* 0xffffffe002f87950 */ /* 0x000fea0003c3ffff */
.L_x_39:
        /* <DEDUP_REMOVED lines=14> */
.L_x_124:


//--------------------- .text._Z37complex_modulus_squared_interlace_gpuP7__half2Pfiiiii --------------------------
	.section	.text._Z37complex_modulus_squared_interlace_gpuP7__half2Pfiiiii,"ax",@progbits
	.align	128
        .global         _Z37complex_modulus_squared_interlace_gpuP7__half2Pfiiiii
        .type           _Z37complex_modulus_squared_interlace_gpuP7__half2Pfiiiii,@function
        .size           _Z37complex_modulus_squared_interlace_gpuP7__half2Pfiiiii,(.L_x_130 - _Z37complex_modulus_squared_interlace_gpuP7__half2Pfiiiii)
        .other          _Z37complex_modulus_squared_interlace_gpuP7__half2Pfiiiii,@"STO_CUDA_ENTRY STV_DEFAULT"
_Z37complex_modulus_squared_interlace_gpuP7__half2Pfiiiii:
.text._Z37complex_modulus_squared_interlace_gpuP7__half2Pfiiiii:
[----:B------:R-:W0:Y:S01]  /*0000*/  LDC R1, c[0x0][0x37c] ;  /* 0x0000df00ff017b82 */ /* 0x000e220000000800 */
[----:B------:R-:W1:Y:S01]  /*0010*/  LDCU UR4, c[0x0][0x39c] ;  /* 0x00007380ff0477ac */ /* 0x000e620008000800 */
[----:B------:R-:W2:Y:S01]  /*0020*/  S2R R0, SR_CTAID.X ;  /* 0x0000000000007919 */ /* 0x000ea20000002500 */
[----:B0-----:R-:W-:Y:S01]  /*0030*/  VIADD R1, R1, 0xfffffff0 ;  /* 0xfffffff001017836 */ /* 0x001fe20000000000 */
[----:B------:R-:W0:Y:S01]  /*0040*/  LDCU UR39, c[0x0][0x390] ;  /* 0x00007200ff2777ac */ /* 0x000e220008000800 */
[----:B------:R-:W3:Y:S01]  /*0050*/  S2R R3, SR_TID.X ;  /* 0x0000000000037919 */ /* 0x000ee20000002100 */
[----:B------:R-:W4:Y:S01]  /*0060*/  LDCU UR38, c[0x0][0x2f8] ;  /* 0x00005f00ff2677ac */ /* 0x000f220008000800 */
[----:B------:R-:W0:Y:S01]  /*0070*/  LDCU UR40, c[0x0][0x2fc] ;  /* 0x00005f80ff2877ac */ /* 0x000e220008000800 */
[----:B-1----:R-:W-:Y:S01]  /*0080*/  IMAD.U32 R4, RZ, RZ, UR4 ;  /* 0x00000004ff047e24 */ /* 0x002fe2000f8e00ff */
[----:B------:R-:W-:-:S04]  /*0090*/  R2UR UR4, R1 ;  /* 0x00000000010472ca */ /* 0x000fc800000e0000 */
[----:B------:R-:W-:-:S13]  /*00a0*/  ISETP.GE.AND P0, PT, R4, 0x1, PT ;  /* 0x000000010400780c */ /* 0x000fda0003f06270 */
[----:B0-2-4-:R-:W-:Y:S05]  /*00b0*/  @!P0 EXIT ;  /* 0x000000000000894d */ /* 0x015fea0003800000 */
[----:B------:R-:W0:Y:S01]  /*00c0*/  LDCU UR5, c[0x0][0x394] ;  /* 0x00007280ff0577ac */ /* 0x000e220008000800 */
[----:B------:R-:W-:Y:S01]  /*00d0*/  ISETP.NE.AND P0, PT, R4, 0x1, PT ;  /* 0x000000010400780c */ /* 0x000fe20003f05270 */
[----:B------:R-:W-:Y:S01]  /*00e0*/  IMAD R0, R0, UR39, R0 ;  /* 0x0000002700007c24 */ /* 0x000fe2000f8e0200 */
[----:B------:R-:W1:Y:S01]  /*00f0*/  LDCU UR6, c[0x0][0x398] ;  /* 0x00007300ff0677ac */ /* 0x000e620008000800 */
[----:B------:R-:W-:Y:S02]  /*0100*/  IMAD.MOV.U32 R25, RZ, RZ, RZ ;  /* 0x000000ffff197224 */ /* 0x000fe400078e00ff */
[----:B---3--:R-:W-:Y:S01]  /*0110*/  IMAD R24, R0, 0x2, R3 ;  /* 0x0000000200187824 */ /* 0x008fe200078e0203 */
[----:B------:R-:W-:Y:S02]  /*0120*/  UIADD3 UR46, UP1, UPT, UR39, 0x1, URZ ;  /* 0x00000001272e7890 */ /* 0x000fe4000ff3e0ff */
[----:B------:R-:W-:Y:S02]  /*0130*/  UIADD3 UR38, UP0, UPT, UR4, UR38, URZ ;  /* 0x0000002604267290 */ /* 0x000fe4000ff1e0ff */
[----:B------:R-:W-:-:S02]  /*0140*/  ULEA.HI.X.SX32 UR39, UR39, URZ, 0x1, UP1 ;  /* 0x000000ff27277291 */ /* 0x000fc400088f0eff */
[----:B------:R-:W-:Y:S01]  /*0150*/  IADD3 R16, P1, PT, R24, UR46, RZ ;  /* 0x0000002e18107c10 */ /* 0x000fe2000ff3e0ff */
[----:B------:R-:W2:Y:S01]  /*0160*/  LDCU.64 UR36, c[0x0][0x358] ;  /* 0x00006b00ff2477ac */ /* 0x000ea20008000a00 */
[----:B0-----:R-:W-:Y:S01]  /*0170*/  I2FP.F32.S32 R22, UR5 ;  /* 0x0000000500167c45 */ /* 0x001fe20008201400 */
[----:B------:R-:W-:Y:S01]  /*0180*/  UIADD3.X UR40, UPT, UPT, URZ, UR40, URZ, UP0, !UPT ;  /* 0x00000028ff287290 */ /* 0x000fe200087fe4ff */
[----:B------:R-:W-:Y:S02]  /*0190*/  IADD3.X R17, PT, PT, RZ, UR39, RZ, P1, !PT ;  /* 0x00000027ff117c10 */ /* 0x000fe40008ffe4ff */
[----:B-1----:R-:W-:Y:S01]  /*01a0*/  I2FP.F32.S32 R2, UR6 ;  /* 0x0000000600027c45 */ /* 0x002fe20008201400 */
[----:B------:R-:W-:Y:S08]  /*01b0*/  @!P0 BRA `(.L_x_40) ;  /* 0x0000000c00ec8947 */ /* 0x000ff00003800000 */
[----:B------:R-:W0:Y:S01]  /*01c0*/  LDCU UR41, c[0x0][0x3a0] ;  /* 0x00007400ff2977ac */ /* 0x000e220008000800 */
[----:B------:R-:W-:Y:S01]  /*01d0*/  BSSY.RECONVERGENT B7, `(.L_x_40) ;  /* 0x00000f9000077945 */ /* 0x000fe20003800200 */
[----:B------:R-:W-:Y:S01]  /*01e0*/  IMAD.MOV.U32 R23, RZ, RZ, RZ ;  /* 0x000000ffff177224 */ /* 0x000fe200078e00ff */
[----:B------:R-:W1:Y:S01]  /*01f0*/  LDCU UR47, c[0x0][0x3a0] ;  /* 0x00007400ff2f77ac */ /* 0x000e620008000800 */
[----:B------:R-:W3:Y:S01]  /*0200*/  LDCU UR48, c[0x0][0x39c] ;  /* 0x00007380ff3077ac */ /* 0x000ee20008000800 */
[----:B------:R-:W4:Y:S01]  /*0210*/  LDCU.64 UR42, c[0x0][0x380] ;  /* 0x00007000ff2a77ac */ /* 0x000f220008000a00 */
[----:B------:R-:W1:Y:S01]  /*0220*/  LDCU.64 UR44, c[0x0][0x388] ;  /* 0x00007100ff2c77ac */ /* 0x000e620008000a00 */
[----:B0-----:R-:W-:-:S12]  /*0230*/  USHF.R.S32.HI UR41, URZ, 0x1f, UR41 ;  /* 0x0000001fff297899 */ /* 0x001fd80008011429 */
.L_x_61:
[C---:B------:R-:W-:Y:S01]  /*0240*/  IMAD.SHL.U32 R28, R24.reuse, 0x4, RZ ;  /* 0x00000004181c7824 */ /* 0x040fe200078e00ff */
[----:B------:R-:W-:-:S04]  /*0250*/  SHF.L.U64.HI R0, R24, 0x2, R25 ;  /* 0x0000000218007819 */ /* 0x000fc80000010219 */
[----:B----4-:R-:W-:-:S04]  /*0260*/  IADD3 R28, P0, PT, R28, UR42, RZ ;  /* 0x0000002a1c1c7c10 */ /* 0x010fc8000ff1e0ff */
[----:B------:R-:W-:-:S05]  /*0270*/  IADD3.X R29, PT, PT, R0, UR43, RZ, P0, !PT ;  /* 0x0000002b001d7c10 */ /* 0x000fca00087fe4ff */
[----:B--2---:R-:W2:Y:S01]  /*0280*/  LDG.E.U16 R26, desc[UR36][R28.64] ;  /* 0x000000241c1a7981 */ /* 0x004ea2000c1e1500 */
[----:B------:R-:W-:Y:S01]  /*0290*/  BSSY.RECONVERGENT B6, `(.L_x_41) ;  /* 0x0000010000067945 */ /* 0x000fe20003800200 */
[----:B--2---:R-:W-:-:S04]  /*02a0*/  LOP3.LUT R0, R26, 0x7fff, RZ, 0xc0, !PT ;  /* 0x00007fff1a007812 */ /* 0x004fc800078ec0ff */
[----:B------:R-:W-:-:S13]  /*02b0*/  ISETP.NE.AND P0, PT, R0, 0x7c00, PT ;  /* 0x00007c000000780c */ /* 0x000fda0003f05270 */
[----:B------:R-:W-:Y:S05]  /*02c0*/  @P0 BRA `(.L_x_42) ;  /* 0x0000000000300947 */ /* 0x000fea0003800000 */
[----:B------:R-:W-:Y:S01]  /*02d0*/  HADD2.F32 R26, -RZ, R26.H0_H0 ;  /* 0x2000001aff1a7230 */ /* 0x000fe20000004100 */
[----:B------:R-:W-:Y:S01]  /*02e0*/  MOV R8, 0x0 ;  /* 0x0000000000087802 */ /* 0x000fe20000000f00 */
[----:B------:R-:W0:Y:S01]  /*02f0*/  LDCU.64 UR4, c[0x4][0x10] ;  /* 0x01000200ff0477ac */ /* 0x000e220008000a00 */
[----:B------:R-:W-:Y:S01]  /*0300*/  MOV R6, UR38 ;  /* 0x0000002600067c02 */ /* 0x000fe20008000f00 */
[----:B------:R-:W-:Y:S02]  /*0310*/  IMAD.U32 R7, RZ, RZ, UR40 ;  /* 0x00000028ff077e24 */ /* 0x000fe4000f8e00ff */
[----:B------:R-:W2:Y:S01]  /*0320*/  F2F.F64.F32 R26, R26 ;  /* 0x0000001a001a7310 */ /* 0x000ea20000201800 */
[----:B------:R-:W4:Y:S01]  /*0330*/  LDC.64 R8, c[0x4][R8] ;  /* 0x0100000008087b82 */ /* 0x000f220000000a00 */
[----:B0-----:R-:W-:Y:S01]  /*0340*/  IMAD.U32 R4, RZ, RZ, UR4 ;  /* 0x00000004ff047e24 */ /* 0x001fe2000f8e00ff */
[----:B--2---:R0:W-:Y:S01]  /*0350*/  STL.128 [R1], R24 ;  /* 0x0000001801007387 */ /* 0x0041e20000100c00 */
[----:B------:R-:W-:-:S07]  /*0360*/  IMAD.U32 R5, RZ, RZ, UR5 ;  /* 0x00000005ff057e24 */ /* 0x000fce000f8e00ff */
[----:B------:R-:W-:-:S07]  /*0370*/  LEPC R20, `(.L_x_42) ;  /* 0x000000001014794e */ /* 0x000fce0000000000 */
[----:B01-34-:R-:W-:Y:S05]  /*0380*/  CALL.ABS.NOINC R8 ;  /* 0x0000000008007343 */ /* 0x01bfea0003c00000 */
.L_x_42:
[----:B-1-3--:R-:W-:Y:S05]  /*0390*/  BSYNC.RECONVERGENT B6 ;  /* 0x0000000000067941 */ /* 0x00afea0003800200 */
.L_x_41:
[----:B------:R-:W2:Y:S01]  /*03a0*/  LDG.E.U16 R26, desc[UR36][R28.64+0x2] ;  /* 0x000002241c1a7981 */ /* 0x000ea2000c1e1500 */
[----:B------:R-:W-:Y:S01]  /*03b0*/  BSSY.RECONVERGENT B6, `(.L_x_43) ;  /* 0x0000011000067945 */ /* 0x000fe20003800200 */
[----:B--2---:R-:W-:-:S04]  /*03c0*/  LOP3.LUT R0, R26, 0x7fff, RZ, 0xc0, !PT ;  /* 0x00007fff1a007812 */ /* 0x004fc800078ec0ff */
[----:B------:R-:W-:-:S13]  /*03d0*/  ISETP.NE.AND P0, PT, R0, 0x7c00, PT ;  /* 0x00007c000000780c */ /* 0x000fda0003f05270 */
[----:B------:R-:W-:Y:S05]  /*03e0*/  @P0 BRA `(.L_x_44) ;  /* 0x0000000000340947 */ /* 0x000fea0003800000 */
[----:B------:R-:W-:Y:S01]  /*03f0*/  HADD2.F32 R26, -RZ, R26.H0_H0 ;  /* 0x2000001aff1a7230 */ /* 0x000fe20000004100 */
[----:B------:R-:W-:Y:S01]  /*0400*/  MOV R8, 0x0 ;  /* 0x0000000000087802 */ /* 0x000fe20000000f00 */
[----:B------:R-:W0:Y:S01]  /*0410*/  LDCU.64 UR4, c[0x4][0x10] ;  /* 0x01000200ff0477ac */ /* 0x000e220008000a00 */
[----:B------:R-:W-:Y:S01]  /*0420*/  IMAD.U32 R6, RZ, RZ, UR38 ;  /* 0x00000026ff067e24 */ /* 0x000fe2000f8e00ff */
[----:B------:R-:W-:Y:S02]  /*0430*/  MOV R7, UR40 ;  /* 0x0000002800077c02 */ /* 0x000fe40008000f00 */
[----:B------:R-:W1:Y:S01]  /*0440*/  F2F.F64.F32 R26, R26 ;  /* 0x0000001a001a7310 */ /* 0x000e620000201800 */
[----:B------:R-:W2:Y:S01]  /*0450*/  LDC.64 R8, c[0x4][R8] ;  /* 0x0100000008087b82 */ /* 0x000ea20000000a00 */
[----:B0-----:R-:W-:Y:S01]  /*0460*/  IMAD.U32 R4, RZ, RZ, UR4 ;  /* 0x00000004ff047e24 */ /* 0x001fe2000f8e00ff */
[----:B-1----:R0:W-:Y:S01]  /*0470*/  STL.128 [R1], R24 ;  /* 0x0000001801007387 */ /* 0x0021e20000100c00 */
[----:B------:R-:W-:-:S07]  /*0480*/  IMAD.U32 R5, RZ, RZ, UR5 ;  /* 0x00000005ff057e24 */ /* 0x000fce000f8e00ff */
[----:B------:R-:W-:-:S07]  /*0490*/  LEPC R20, `(.L_x_45) ;  /* 0x000000001014794e */ /* 0x000fce0000000000 */
[----:B0-2---:R-:W-:Y:S05]  /*04a0*/  CALL.ABS.NOINC R8 ;  /* 0x0000000008007343 */ /* 0x005fea0003c00000 */
.L_x_45:
[----:B------:R0:W5:Y:S02]  /*04b0*/  LDG.E.U16 R26, desc[UR36][R28.64+0x2] ;  /* 0x000002241c1a7981 */ /* 0x000164000c1e1500 */
.L_x_44:
[----:B------:R-:W-:Y:S05]  /*04c0*/  BSYNC.RECONVERGENT B6 ;  /* 0x0000000000067941 */ /* 0x000fea0003800200 */
.L_x_43:
[----:B------:R-:W2:Y:S01]  /*04d0*/  LDG.E.U16 R0, desc[UR36][R28.64] ;  /* 0x000000241c007981 */ /* 0x000ea2000c1e1500 */
[----:B-----5:R-:W-:Y:S01]  /*04e0*/  HADD2.F32 R26, -RZ, R26.H0_H0 ;  /* 0x2000001aff1a7230 */ /* 0x020fe20000004100 */
[----:B------:R-:W-:Y:S01]  /*04f0*/  USHF.L.U32 UR5, UR46, 0x2, URZ ;  /* 0x000000022e057899 */ /* 0x000fe200080006ff */
[C---:B------:R-:W-:Y:S01]  /*0500*/  IMAD.SHL.U32 R27, R24.reuse, 0x4, RZ ;  /* 0x00000004181b7824 */ /* 0x040fe200078e00ff */
[----:B------:R-:W-:Y:S01]  /*0510*/  USHF.L.U64.HI UR4, UR46, 0x2, UR39 ;  /* 0x000000022e047899 */ /* 0x000fe20008010227 */
[----:B------:R-:W-:Y:S01]  /*0520*/  SHF.L.U64.HI R4, R24, 0x2, R25 ;  /* 0x0000000218047819 */ /* 0x000fe20000010219 */
[----:B------:R-:W-:Y:S02]  /*0530*/  FMUL R3, R26, R26 ;  /* 0x0000001a1a037220 */ /* 0x000fe40000400000 */
[----:B------:R-:W-:Y:S02]  /*0540*/  IADD3 R26, P0, PT, R27, UR44, RZ ;  /* 0x0000002c1b1a7c10 */ /* 0x000fe4000ff1e0ff */
[----:B------:R-:W-:-:S02]  /*0550*/  IADD3 R30, P1, PT, R28, UR5, RZ ;  /* 0x000000051c1e7c10 */ /* 0x000fc4000ff3e0ff */
[----:B------:R-:W-:Y:S02]  /*0560*/  IADD3.X R27, PT, PT, R4, UR45, RZ, P0, !PT ;  /* 0x0000002d041b7c10 */ /* 0x000fe400087fe4ff */
[----:B------:R-:W-:Y:S01]  /*0570*/  IADD3.X R31, PT, PT, R29, UR4, RZ, P1, !PT ;  /* 0x000000041d1f7c10 */ /* 0x000fe20008ffe4ff */
[----:B--2---:R-:W-:-:S05]  /*0580*/  HADD2.F32 R0, -RZ, R0.H0_H0 ;  /* 0x20000000ff007230 */ /* 0x004fca0000004100 */
[----:B------:R-:W-:-:S04]  /*0590*/  FFMA R3, R0, R0, R3 ;  /* 0x0000000000037223 */ /* 0x000fc80000000003 */
[----:B------:R-:W-:-:S05]  /*05a0*/  FMUL R3, R22, R3 ;  /* 0x0000000316037220 */ /* 0x000fca0000400000 */
[----:B------:R1:W-:Y:S04]  /*05b0*/  STG.E desc[UR36][R26.64], R3 ;  /* 0x000000031a007986 */ /* 0x0003e8000c101924 */
[----:B------:R-:W2:Y:S01]  /*05c0*/  LDG.E.U16 R18, desc[UR36][R30.64] ;  /* 0x000000241e127981 */ /* 0x000ea2000c1e1500 */
[----:B------:R-:W-:Y:S01]  /*05d0*/  BSSY.RECONVERGENT B6, `(.L_x_46) ;  /* 0x0000010000067945 */ /* 0x000fe20003800200 */
[----:B--2---:R-:W-:-:S04]  /*05e0*/  LOP3.LUT R0, R18, 0x7fff, RZ, 0xc0, !PT ;  /* 0x00007fff12007812 */ /* 0x004fc800078ec0ff */
[----:B------:R-:W-:-:S13]  /*05f0*/  ISETP.NE.AND P0, PT, R0, 0x7c00, PT ;  /* 0x00007c000000780c */ /* 0x000fda0003f05270 */
[----:B-1----:R-:W-:Y:S05]  /*0600*/  @P0 BRA `(.L_x_47) ;  /* 0x0000000000300947 */ /* 0x002fea0003800000 */
[----:B------:R-:W-:Y:S01]  /*0610*/  HADD2.F32 R18, -RZ, R18.H0_H0 ;  /* 0x20000012ff127230 */ /* 0x000fe20000004100 */
[----:B------:R-:W-:Y:S01]  /*0620*/  MOV R8, 0x0 ;  /* 0x0000000000087802 */ /* 0x000fe20000000f00 */
[----:B------:R-:W1:Y:S01]  /*0630*/  LDCU.64 UR4, c[0x4][0x18] ;  /* 0x01000300ff0477ac */ /* 0x000e620008000a00 */
[----:B------:R-:W-:Y:S01]  /*0640*/  IMAD.U32 R6, RZ, RZ, UR38 ;  /* 0x00000026ff067e24 */ /* 0x000fe2000f8e00ff */
[----:B------:R-:W-:Y:S02]  /*0650*/  MOV R7, UR40 ;  /* 0x0000002800077c02 */ /* 0x000fe40008000f00 */
[----:B------:R-:W2:Y:S01]  /*0660*/  F2F.F64.F32 R18, R18 ;  /* 0x0000001200127310 */ /* 0x000ea20000201800 */
[----:B------:R-:W3:Y:S01]  /*0670*/  LDC.64 R8, c[0x4][R8] ;  /* 0x0100000008087b82 */ /* 0x000ee20000000a00 */
[----:B-1----:R-:W-:Y:S01]  /*0680*/  IMAD.U32 R4, RZ, RZ, UR4 ;  /* 0x00000004ff047e24 */ /* 0x002fe2000f8e00ff */
[----:B--2---:R1:W-:Y:S01]  /*0690*/  STL.128 [R1], R16 ;  /* 0x0000001001007387 */ /* 0x0043e20000100c00 */
[----:B------:R-:W-:-:S07]  /*06a0*/  IMAD.U32 R5, RZ, RZ, UR5 ;  /* 0x00000005ff057e24 */ /* 0x000fce000f8e00ff */
[----:B------:R-:W-:-:S07]  /*06b0*/  LEPC R20, `(.L_x_47) ;  /* 0x000000001014794e */ /* 0x000fce0000000000 */
[----:B01-3--:R-:W-:Y:S05]  /*06c0*/  CALL.ABS.NOINC R8 ;  /* 0x0000000008007343 */ /* 0x00bfea0003c00000 */
.L_x_47:
[----:B------:R-:W-:Y:S05]  /*06d0*/  BSYNC.RECONVERGENT B6 ;  /* 0x0000000000067941 */ /* 0x000fea0003800200 */
.L_x_46:
[----:B------:R-:W2:Y:S01]  /*06e0*/  LDG.E.U16 R18, desc[UR36][R30.64+0x2] ;  /* 0x000002241e127981 */ /* 0x000ea2000c1e1500 */
[----:B------:R-:W-:Y:S01]  /*06f0*/  BSSY.RECONVERGENT B6, `(.L_x_48) ;  /* 0x0000011000067945 */ /* 0x000fe20003800200 */
[----:B--2---:R-:W-:-:S04]  /*0700*/  LOP3.LUT R0, R18, 0x7fff, RZ, 0xc0, !PT ;  /* 0x00007fff12007812 */ /* 0x004fc800078ec0ff */
[----:B------:R-:W-:-:S13]  /*0710*/  ISETP.NE.AND P0, PT, R0, 0x7c00, PT ;  /* 0x00007c000000780c */ /* 0x000fda0003f05270 */
[----:B------:R-:W-:Y:S05]  /*0720*/  @P0 BRA `(.L_x_49) ;  /* 0x0000000000340947 */ /* 0x000fea0003800000 */
[----:B------:R-:W-:Y:S01]  /*0730*/  HADD2.F32 R18, -RZ, R18.H0_H0 ;  /* 0x20000012ff127230 */ /* 0x000fe20000004100 */
[----:B------:R-:W-:Y:S01]  /*0740*/  MOV R8, 0x0 ;  /* 0x0000000000087802 */ /* 0x000fe20000000f00 */
[----:B------:R-:W1:Y:S01]  /*0750*/  LDCU.64 UR4, c[0x4][0x18] ;  /* 0x01000300ff0477ac */ /* 0x000e620008000a00 */
[----:B------:R-:W-:Y:S02]  /*0760*/  IMAD.U32 R6, RZ, RZ, UR38 ;  /* 0x00000026ff067e24 */ /* 0x000fe4000f8e00ff */
[----:B------:R-:W-:Y:S01]  /*0770*/  IMAD.U32 R7, RZ, RZ, UR40 ;  /* 0x00000028ff077e24 */ /* 0x000fe2000f8e00ff */
[----:B------:R-:W2:Y:S01]  /*0780*/  F2F.F64.F32 R18, R18 ;  /* 0x0000001200127310 */ /* 0x000ea20000201800 */
[----:B------:R-:W3:Y:S01]  /*0790*/  LDC.64 R8, c[0x4][R8] ;  /* 0x0100000008087b82 */ /* 0x000ee20000000a00 */
[----:B-1----:R-:W-:Y:S01]  /*07a0*/  IMAD.U32 R4, RZ, RZ, UR4 ;  /* 0x00000004ff047e24 */ /* 0x002fe2000f8e00ff */
[----:B--2---:R1:W-:Y:S01]  /*07b0*/  STL.128 [R1], R16 ;  /* 0x0000001001007387 */ /* 0x0043e20000100c00 */
[----:B------:R-:W-:-:S07]  /*07c0*/  IMAD.U32 R5, RZ, RZ, UR5 ;  /* 0x00000005ff057e24 */ /* 0x000fce000f8e00ff */
[----:B------:R-:W-:-:S07]  /*07d0*/  LEPC R20, `(.L_x_50) ;  /* 0x000000001014794e */ /* 0x000fce0000000000 */
[----:B01-3--:R-:W-:Y:S05]  /*07e0*/  CALL.ABS.NOINC R8 ;  /* 0x0000000008007343 */ /* 0x00bfea0003c00000 */
.L_x_50:
[----:B------:R1:W5:Y:S02]  /*07f0*/  LDG.E.U16 R18, desc[UR36][R30.64+0x2] ;  /* 0x000002241e127981 */ /* 0x000364000c1e1500 */
.L_x_49:
[----:B------:R-:W-:Y:S05]  /*0800*/  BSYNC.RECONVERGENT B6 ;  /* 0x0000000000067941 */ /* 0x000fea0003800200 */
.L_x_48:
[----:B-1----:R-:W2:Y:S01]  /*0810*/  LDG.E.U16 R30, desc[UR36][R30.64] ;  /* 0x000000241e1e7981 */ /* 0x002ea2000c1e1500 */
[----:B-----5:R-:W-:Y:S01]  /*0820*/  HADD2.F32 R18, -RZ, R18.H0_H0 ;  /* 0x20000012ff127230 */ /* 0x020fe20000004100 */
[----:B------:R-:W-:Y:S01]  /*0830*/  USHF.L.U32 UR4, UR46, 0x2, URZ ;  /* 0x000000022e047899 */ /* 0x000fe200080006ff */
[----:B------:R-:W-:Y:S01]  /*0840*/  MOV R4, R26 ;  /* 0x0000001a00047202 */ /* 0x000fe20000000f00 */
[----:B------:R-:W-:Y:S01]  /*0850*/  USHF.L.U64.HI UR5, UR46, 0x2, UR39 ;  /* 0x000000022e057899 */ /* 0x000fe20008010227 */
[----:B------:R-:W-:Y:S02]  /*0860*/  IMAD.MOV.U32 R5, RZ, RZ, R27 ;  /* 0x000000ffff057224 */ /* 0x000fe400078e001b */
[----:B------:R-:W-:Y:S01]  /*0870*/  FMUL R3, R18, R18 ;  /* 0x0000001212037220 */ /* 0x000fe20000400000 */
[----:B------:R-:W1:Y:S01]  /*0880*/  LDC R11, c[0x0][0x3a0] ;  /* 0x0000e800ff0b7b82 */ /* 0x000e620000000800 */
[----:B------:R-:W-:-:S04]  /*0890*/  IADD3 R6, P0, PT, R26, UR4, RZ ;  /* 0x000000041a067c10 */ /* 0x000fc8000ff1e0ff */
[----:B------:R-:W-:Y:S01]  /*08a0*/  IADD3.X R7, PT, PT, R27, UR5, RZ, P0, !PT ;  /* 0x000000051b077c10 */ /* 0x000fe200087fe4ff */
[----:B--2---:R-:W-:-:S05]  /*08b0*/  HADD2.F32 R0, -RZ, R30.H0_H0 ;  /* 0x2000001eff007230 */ /* 0x004fca0000004100 */
[----:B------:R-:W-:-:S04]  /*08c0*/  FFMA R3, R0, R0, R3 ;  /* 0x0000000000037223 */ /* 0x000fc80000000003 */
[----:B------:R-:W-:-:S05]  /*08d0*/  FMUL R3, R2, R3 ;  /* 0x0000000302037220 */ /* 0x000fca0000400000 */
[----:B------:R2:W-:Y:S04]  /*08e0*/  STG.E desc[UR36][R6.64], R3 ;  /* 0x0000000306007986 */ /* 0x0005e8000c101924 */
[----:B------:R-:W3:Y:S01]  /*08f0*/  LDG.E R0, desc[UR36][R4.64] ;  /* 0x0000002404007981 */ /* 0x000ee2000c1e1900 */
[----:B------:R-:W-:Y:S02]  /*0900*/  IMAD.U32 R8, RZ, RZ, UR41 ;  /* 0x00000029ff087e24 */ /* 0x000fe4000f8e00ff */
[----:B-1----:R-:W-:-:S03]  /*0910*/  IMAD.SHL.U32 R16, R11, 0x4, RZ ;  /* 0x000000040b107824 */ /* 0x002fc600078e00ff */
[----:B------:R-:W-:Y:S02]  /*0920*/  SHF.L.U64.HI R17, R11, 0x2, R8 ;  /* 0x000000020b117819 */ /* 0x000fe40000010208 */
[----:B0-----:R-:W-:-:S05]  /*0930*/  IADD3 R28, P0, PT, R16, R28, RZ ;  /* 0x0000001c101c7210 */ /* 0x001fca0007f1e0ff */
[----:B------:R-:W-:Y:S02]  /*0940*/  IMAD.X R29, R17, 0x1, R29, P0 ;  /* 0x00000001111d7824 */ /* 0x000fe400000e061d */
[----:B---3--:R-:W-:-:S05]  /*0950*/  FADD R9, R3, R0 ;  /* 0x0000000003097221 */ /* 0x008fca0000000000 */
[----:B------:R2:W-:Y:S04]  /*0960*/  STG.E desc[UR36][R4.64], R9 ;  /* 0x0000000904007986 */ /* 0x0005e8000c101924 */
[----:B------:R-:W3:Y:S01]  /*0970*/  LDG.E.U16 R10, desc[UR36][R28.64] ;  /* 0x000000241c0a7981 */ /* 0x000ee2000c1e1500 */
[----:B------:R-:W-:Y:S01]  /*0980*/  IADD3 R24, P1, PT, R24, R11, RZ ;  /* 0x0000000b18187210 */ /* 0x000fe20007f3e0ff */
[----:B------:R-:W-:Y:S03]  /*0990*/  BSSY.RECONVERGENT B6, `(.L_x_51) ;  /* 0x0000013000067945 */ /* 0x000fe60003800200 */
[----:B------:R-:W-:Y:S02]  /*09a0*/  IADD3.X R25, PT, PT, R25, UR41, RZ, P1, !PT ;  /* 0x0000002919197c10 */ /* 0x000fe40008ffe4ff */
[----:B---3--:R-:W-:-:S04]  /*09b0*/  LOP3.LUT R0, R10, 0x7fff, RZ, 0xc0, !PT ;  /* 0x00007fff0a007812 */ /* 0x008fc800078ec0ff */
[----:B------:R-:W-:-:S13]  /*09c0*/  ISETP.NE.AND P0, PT, R0, 0x7c00, PT ;  /* 0x00007c000000780c */ /* 0x000fda0003f05270 */
[----:B--2---:R-:W-:Y:S05]  /*09d0*/  @P0 BRA `(.L_x_52) ;  /* 0x0000000000380947 */ /* 0x004fea0003800000 */
[----:B------:R-:W-:Y:S01]  /*09e0*/  HADD2.F32 R10, -RZ, R10.H0_H0 ;  /* 0x2000000aff0a7230 */ /* 0x000fe20000004100 */
[----:B------:R-:W-:Y:S01]  /*09f0*/  MOV R12, 0x0 ;  /* 0x00000000000c7802 */ /* 0x000fe20000000f00 */
[----:B------:R-:W-:Y:S01]  /*0a00*/  IMAD.MOV.U32 R9, RZ, RZ, R25 ;  /* 0x000000ffff097224 */ /* 0x000fe200078e0019 */
[----:B------:R-:W-:Y:S01]  /*0a10*/  MOV R8, R24 ;  /* 0x0000001800087202 */ /* 0x000fe20000000f00 */
[----:B------:R-:W0:Y:S01]  /*0a20*/  LDCU.64 UR4, c[0x4][0x10] ;  /* 0x01000200ff0477ac */ /* 0x000e220008000a00 */
[----:B------:R-:W-:Y:S01]  /*0a30*/  IMAD.U32 R6, RZ, RZ, UR38 ;  /* 0x00000026ff067e24 */ /* 0x000fe2000f8e00ff */
[----:B------:R-:W1:Y:S01]  /*0a40*/  F2F.F64.F32 R10, R10 ;  /* 0x0000000a000a7310 */ /* 0x000e620000201800 */
[----:B------:R-:W2:Y:S01]  /*0a50*/  LDC.64 R12, c[0x4][R12] ;  /* 0x010000000c0c7b82 */ /* 0x000ea20000000a00 */
[----:B------:R-:W-:Y:S01]  /*0a60*/  MOV R7, UR40 ;  /* 0x0000002800077c02 */ /* 0x000fe20008000f00 */
[----:B-1----:R1:W-:Y:S01]  /*0a70*/  STL.128 [R1], R8 ;  /* 0x0000000801007387 */ /* 0x0023e20000100c00 */
[----:B0-----:R-:W-:-:S02]  /*0a80*/  IMAD.U32 R4, RZ, RZ, UR4 ;  /* 0x00000004ff047e24 */ /* 0x001fc4000f8e00ff */
[----:B------:R-:W-:-:S07]  /*0a90*/  IMAD.U32 R5, RZ, RZ, UR5 ;  /* 0x00000005ff057e24 */ /* 0x000fce000f8e00ff */
[----:B------:R-:W-:-:S07]  /*0aa0*/  LEPC R20, `(.L_x_52) ;  /* 0x000000001014794e */ /* 0x000fce0000000000 */
[----:B-12---:R-:W-:Y:S05]  /*0ab0*/  CALL.ABS.NOINC R12 ;  /* 0x000000000c007343 */ /* 0x006fea0003c00000 */
.L_x_52:
[----:B------:R-:W-:Y:S05]  /*0ac0*/  BSYNC.RECONVERGENT B6 ;  /* 0x0000000000067941 */ /* 0x000fea0003800200 */
.L_x_51:
[----:B------:R-:W-:Y:S02]  /*0ad0*/  IMAD.MOV.U32 R4, RZ, RZ, R28 ;  /* 0x000000ffff047224 */ /* 0x000fe400078e001c */
[----:B------:R-:W-:-:S05]  /*0ae0*/  IMAD.MOV.U32 R5, RZ, RZ, R29 ;  /* 0x000000ffff057224 */ /* 0x000fca00078e001d */
[----:B------:R-:W2:Y:S01]  /*0af0*/  LDG.E.U16 R10, desc[UR36][R4.64+0x2] ;  /* 0x00000224040a7981 */ /* 0x000ea2000c1e1500 */
[----:B------:R-:W-:Y:S01]  /*0b00*/  BSSY.RECONVERGENT B6, `(.L_x_53) ;  /* 0x0000015000067945 */ /* 0x000fe20003800200 */
[----:B--2---:R-:W-:-:S04]  /*0b10*/  LOP3.LUT R0, R10, 0x7fff, RZ, 0xc0, !PT ;  /* 0x00007fff0a007812 */ /* 0x004fc800078ec0ff */
[----:B------:R-:W-:-:S13]  /*0b20*/  ISETP.NE.AND P0, PT, R0, 0x7c00, PT ;  /* 0x00007c000000780c */ /* 0x000fda0003f05270 */
[----:B------:R-:W-:Y:S05]  /*0b30*/  @P0 BRA `(.L_x_54) ;  /* 0x0000000000440947 */ /* 0x000fea0003800000 */
[----:B------:R-:W-:Y:S01]  /*0b40*/  HADD2.F32 R10, -RZ, R10.H0_H0 ;  /* 0x2000000aff0a7230 */ /* 0x000fe20000004100 */
[----:B------:R-:W-:Y:S01]  /*0b50*/  MOV R12, 0x0 ;  /* 0x00000000000c7802 */ /* 0x000fe20000000f00 */
[----:B------:R-:W-:Y:S01]  /*0b60*/  IMAD.MOV.U32 R8, RZ, RZ, R24 ;  /* 0x000000ffff087224 */ /* 0x000fe200078e0018 */
[----:B------:R-:W0:Y:S01]  /*0b70*/  LDCU.64 UR4, c[0x4][0x10] ;  /* 0x01000200ff0477ac */ /* 0x000e220008000a00 */
[----:B------:R-:W-:Y:S02]  /*0b80*/  IMAD.MOV.U32 R9, RZ, RZ, R25 ;  /* 0x000000ffff097224 */ /* 0x000fe400078e0019 */
[----:B------:R-:W1:Y:S01]  /*0b90*/  F2F.F64.F32 R10, R10 ;  /* 0x0000000a000a7310 */ /* 0x000e620000201800 */
[----:B------:R-:W2:Y:S01]  /*0ba0*/  LDC.64 R12, c[0x4][R12] ;  /* 0x010000000c0c7b82 */ /* 0x000ea20000000a00 */
[----:B------:R-:W-:Y:S02]  /*0bb0*/  IMAD.U32 R6, RZ, RZ, UR38 ;  /* 0x00000026ff067e24 */ /* 0x000fe4000f8e00ff */
[----:B------:R-:W-:Y:S01]  /*0bc0*/  IMAD.U32 R7, RZ, RZ, UR40 ;  /* 0x00000028ff077e24 */ /* 0x000fe2000f8e00ff */
[----:B-1----:R1:W-:Y:S01]  /*0bd0*/  STL.128 [R1], R8 ;  /* 0x0000000801007387 */ /* 0x0023e20000100c00 */
[----:B0-----:R-:W-:Y:S01]  /*0be0*/  MOV R4, UR4 ;  /* 0x0000000400047c02 */ /* 0x001fe20008000f00 */
[----:B------:R-:W-:-:S07]  /*0bf0*/  IMAD.U32 R5, RZ, RZ, UR5 ;  /* 0x00000005ff057e24 */ /* 0x000fce000f8e00ff */
[----:B------:R-:W-:-:S07]  /*0c00*/  LEPC R20, `(.L_x_55) ;  /* 0x000000001014794e */ /* 0x000fce0000000000 */
[----:B-12---:R-:W-:Y:S05]  /*0c10*/  CALL.ABS.NOINC R12 ;  /* 0x000000000c007343 */ /* 0x006fea0003c00000 */
.L_x_55:
[----:B------:R-:W-:Y:S01]  /*0c20*/  MOV R4, R28 ;  /* 0x0000001c00047202 */ /* 0x000fe20000000f00 */
[----:B------:R-:W-:-:S05]  /*0c30*/  IMAD.MOV.U32 R5, RZ, RZ, R29 ;  /* 0x000000ffff057224 */ /* 0x000fca00078e001d */
[----:B------:R0:W5:Y:S02]  /*0c40*/  LDG.E.U16 R10, desc[UR36][R4.64+0x2] ;  /* 0x00000224040a7981 */ /* 0x000164000c1e1500 */
.L_x_54:
[----:B------:R-:W-:Y:S05]  /*0c50*/  BSYNC.RECONVERGENT B6 ;  /* 0x0000000000067941 */ /* 0x000fea0003800200 */
.L_x_53:
[----:B0-----:R-:W-:Y:S02]  /*0c60*/  IMAD.MOV.U32 R4, RZ, RZ, R28 ;  /* 0x000000ffff047224 */ /* 0x001fe400078e001c */
[----:B------:R-:W-:-:S05]  /*0c70*/  IMAD.MOV.U32 R5, RZ, RZ, R29 ;  /* 0x000000ffff057224 */ /* 0x000fca00078e001d */
[----:B------:R-:W2:Y:S01]  /*0c80*/  LDG.E.U16 R4, desc[UR36][R4.64] ;  /* 0x0000002404047981 */ /* 0x000ea2000c1e1500 */
[----:B------:R-:W-:Y:S01]  /*0c90*/  MOV R18, UR46 ;  /* 0x0000002e00127c02 */ /* 0x000fe20008000f00 */
[----:B-----5:R-:W-:Y:S01]  /*0ca0*/  HADD2.F32 R10, -RZ, R10.H0_H0 ;  /* 0x2000000aff0a7230 */ /* 0x020fe20000004100 */
[----:B------:R-:W-:Y:S01]  /*0cb0*/  IADD3 R26, P0, PT, R16, R26, RZ ;  /* 0x0000001a101a7210 */ /* 0x000fe20007f1e0ff */
[----:B------:R-:W-:Y:S02]  /*0cc0*/  IMAD.U32 R6, RZ, RZ, UR46 ;  /* 0x0000002eff067e24 */ /* 0x000fe4000f8e00ff */
[----:B------:R-:W-:Y:S02]  /*0cd0*/  IMAD.U32 R7, RZ, RZ, UR39 ;  /* 0x00000027ff077e24 */ /* 0x000fe4000f8e00ff */
[----:B------:R-:W-:Y:S01]  /*0ce0*/  FMUL R3, R10, R10 ;  /* 0x0000000a0a037220 */ /* 0x000fe20000400000 */
[----:B------:R-:W-:Y:S01]  /*0cf0*/  IMAD.SHL.U32 R18, R18, 0x4, RZ ;  /* 0x0000000412127824 */ /* 0x000fe200078e00ff */
[----:B------:R-:W-:-:S02]  /*0d00*/  IADD3.X R27, PT, PT, R17, R27, RZ, P0, !PT ;  /* 0x0000001b111b7210 */ /* 0x000fc400007fe4ff */
[----:B------:R-:W-:Y:S02]  /*0d10*/  SHF.L.U64.HI R16, R6, 0x2, R7 ;  /* 0x0000000206107819 */ /* 0x000fe40000010207 */
[----:B------:R-:W-:-:S05]  /*0d20*/  IADD3 R28, P1, PT, R18, R28, RZ ;  /* 0x0000001c121c7210 */ /* 0x000fca0007f3e0ff */
[----:B------:R-:W-:Y:S02]  /*0d30*/  IMAD.X R29, R16, 0x1, R29, P1 ;  /* 0x00000001101d7824 */ /* 0x000fe400008e061d */
        /* <DEDUP_REMOVED lines=8> */
[----:B0-----:R-:W-:Y:S05]  /*0dc0*/  @P0 BRA `(.L_x_57) ;  /* 0x0000000000380947 */ /* 0x001fea0003800000 */
[----:B------:R-:W-:Y:S01]  /*0dd0*/  HADD2.F32 R10, -RZ, R10.H0_H0 ;  /* 0x2000000aff0a7230 */ /* 0x000fe20000004100 */
[----:B------:R-:W-:Y:S01]  /*0de0*/  IADD3 R8, P0, PT, R24, UR46, RZ ;  /* 0x0000002e18087c10 */ /* 0x000fe2000ff1e0ff */
[----:B------:R-:W0:Y:S01]  /*0df0*/  LDCU.64 UR4, c[0x4][0x18] ;  /* 0x01000300ff0477ac */ /* 0x000e220008000a00 */
[----:B------:R-:W-:Y:S01]  /*0e00*/  MOV R12, 0x0 ;  /* 0x00000000000c7802 */ /* 0x000fe20000000f00 */
[----:B------:R-:W-:Y:S01]  /*0e10*/  IMAD.U32 R7, RZ, RZ, UR40 ;  /* 0x00000028ff077e24 */ /* 0x000fe2000f8e00ff */
[----:B------:R-:W-:Y:S01]  /*0e20*/  IADD3.X R9, PT, PT, R25, UR39, RZ, P0, !PT ;  /* 0x0000002719097c10 */ /* 0x000fe200087fe4ff */
[----:B------:R-:W1:Y:S01]  /*0e30*/  F2F.F64.F32 R10, R10 ;  /* 0x0000000a000a7310 */ /* 0x000e620000201800 */
[----:B------:R-:W-:Y:S02]  /*0e40*/  MOV R6, UR38 ;  /* 0x0000002600067c02 */ /* 0x000fe40008000f00 */
[----:B------:R-:W2:Y:S01]  /*0e50*/  LDC.64 R12, c[0x4][R12] ;  /* 0x010000000c0c7b82 */ /* 0x000ea20000000a00 */
[----:B0-----:R-:W-:Y:S01]  /*0e60*/  IMAD.U32 R4, RZ, RZ, UR4 ;  /* 0x00000004ff047e24 */ /* 0x001fe2000f8e00ff */
[----:B-1----:R0:W-:Y:S01]  /*0e70*/  STL.128 [R1], R8 ;  /* 0x0000000801007387 */ /* 0x0021e20000100c00 */
[----:B------:R-:W-:-:S07]  /*0e80*/  IMAD.U32 R5, RZ, RZ, UR5 ;  /* 0x00000005ff057e24 */ /* 0x000fce000f8e00ff */
[----:B------:R-:W-:-:S07]  /*0e90*/  LEPC R20, `(.L_x_57) ;  /* 0x000000001014794e */ /* 0x000fce0000000000 */
[----:B0-2---:R-:W-:Y:S05]  /*0ea0*/  CALL.ABS.NOINC R12 ;  /* 0x000000000c007343 */ /* 0x005fea0003c00000 */
.L_x_57:
[----:B------:R-:W-:Y:S05]  /*0eb0*/  BSYNC.RECONVERGENT B6 ;  /* 0x0000000000067941 */ /* 0x000fea0003800200 */
.L_x_56:
[----:B------:R-:W2:Y:S01]  /*0ec0*/  LDG.E.U16 R10, desc[UR36][R28.64+0x2] ;  /* 0x000002241c0a7981 */ /* 0x000ea2000c1e1500 */
[----:B------:R-:W-:Y:S01]  /*0ed0*/  BSSY.RECONVERGENT B6, `(.L_x_58) ;  /* 0x0000013000067945 */ /* 0x000fe20003800200 */
[----:B--2---:R-:W-:-:S04]  /*0ee0*/  LOP3.LUT R0, R10, 0x7fff, RZ, 0xc0, !PT ;  /* 0x00007fff0a007812 */ /* 0x004fc800078ec0ff */
[----:B------:R-:W-:-:S13]  /*0ef0*/  ISETP.NE.AND P0, PT, R0, 0x7c00, PT ;  /* 0x00007c000000780c */ /* 0x000fda0003f05270 */
[----:B------:R-:W-:Y:S05]  /*0f00*/  @P0 BRA `(.L_x_59) ;  /* 0x00000000003c0947 */ /* 0x000fea0003800000 */
        /* <DEDUP_REMOVED lines=14> */
.L_x_60:
[----:B------:R0:W5:Y:S02]  /*0ff0*/  LDG.E.U16 R10, desc[UR36][R28.64+0x2] ;  /* 0x000002241c0a7981 */ /* 0x000164000c1e1500 */
.L_x_59:
[----:B------:R-:W-:Y:S05]  /*1000*/  BSYNC.RECONVERGENT B6 ;  /* 0x0000000000067941 */ /* 0x000fea0003800200 */
.L_x_58:
[----:B0-----:R-:W2:Y:S01]  /*1010*/  LDG.E.U16 R28, desc[UR36][R28.64] ;  /* 0x000000241c1c7981 */ /* 0x001ea2000c1e1500 */
[----:B-----5:R-:W-:Y:S01]  /*1020*/  HADD2.F32 R10, -RZ, R10.H0_H0 ;  /* 0x2000000aff0a7230 */ /* 0x020fe20000004100 */
[----:B------:R-:W-:-:S04]  /*1030*/  IADD3 R18, P0, PT, R18, R26, RZ ;  /* 0x0000001a12127210 */ /* 0x000fc80007f1e0ff */
[----:B------:R-:W-:Y:S01]  /*1040*/  FMUL R3, R10, R10 ;  /* 0x0000000a0a037220 */ /* 0x000fe20000400000 */
[----:B------:R-:W-:Y:S02]  /*1050*/  IMAD.X R19, R16, 0x1, R27, P0 ;  /* 0x0000000110137824 */ /* 0x000fe400000e061b */
[----:B--2---:R-:W-:-:S05]  /*1060*/  HADD2.F32 R0, -RZ, R28.H0_H0 ;  /* 0x2000001cff007230 */ /* 0x004fca0000004100 */
[----:B------:R-:W-:-:S04]  /*1070*/  FFMA R3, R0, R0, R3 ;  /* 0x0000000000037223 */ /* 0x000fc80000000003 */
[----:B------:R-:W-:-:S05]  /*1080*/  FMUL R3, R2, R3 ;  /* 0x0000000302037220 */ /* 0x000fca0000400000 */
[----:B------:R0:W-:Y:S04]  /*1090*/  STG.E desc[UR36][R18.64], R3 ;  /* 0x0000000312007986 */ /* 0x0001e8000c101924 */
[----:B------:R-:W2:Y:S01]  /*10a0*/  LDG.E R0, desc[UR36][R26.64] ;  /* 0x000000241a007981 */ /* 0x000ea2000c1e1900 */
[----:B------:R-:W-:Y:S01]  /*10b0*/  IMAD.U32 R4, RZ, RZ, UR48 ;  /* 0x00000030ff047e24 */ /* 0x000fe2000f8e00ff */
[----:B------:R-:W-:Y:S02]  /*10c0*/  IADD3 R23, PT, PT, R23, 0x2, RZ ;  /* 0x0000000217177810 */ /* 0x000fe40007ffe0ff */
[----:B------:R-:W-:-:S04]  /*10d0*/  IADD3 R24, P1, PT, R24, UR47, RZ ;  /* 0x0000002f18187c10 */ /* 0x000fc8000ff3e0ff */
[----:B------:R-:W-:Y:S02]  /*10e0*/  IADD3 R16, P2, PT, R24, UR46, RZ ;  /* 0x0000002e18107c10 */ /* 0x000fe4000ff5e0ff */
[----:B------:R-:W-:-:S04]  /*10f0*/  IADD3.X R25, PT, PT, R25, UR41, RZ, P1, !PT ;  /* 0x0000002919197c10 */ /* 0x000fc80008ffe4ff */
[----:B------:R-:W-:Y:S01]  /*1100*/  IADD3.X R17, PT, PT, R25, UR39, RZ, P2, !PT ;  /* 0x0000002719117c10 */ /* 0x000fe200097fe4ff */
[----:B--2---:R-:W-:Y:S01]  /*1110*/  FADD R5, R3, R0 ;  /* 0x0000000003057221 */ /* 0x004fe20000000000 */
[----:B------:R-:W-:-:S04]  /*1120*/  LOP3.LUT R0, R4, 0x7ffffffe, RZ, 0xc0, !PT ;  /* 0x7ffffffe04007812 */ /* 0x000fc800078ec0ff */
[----:B------:R0:W-:Y:S01]  /*1130*/  STG.E desc[UR36][R26.64], R5 ;  /* 0x000000051a007986 */ /* 0x0001e2000c101924 */
[----:B------:R-:W-:-:S13]  /*1140*/  ISETP.NE.AND P0, PT, R23, R0, PT ;  /* 0x000000001700720c */ /* 0x000fda0003f05270 */
[----:B0-----:R-:W-:Y:S05]  /*1150*/  @P0 BRA `(.L_x_61) ;  /* 0xfffffff000380947 */ /* 0x001fea000383ffff */
[----:B------:R-:W-:Y:S05]  /*1160*/  BSYNC.RECONVERGENT B7 ;  /* 0x0000000000077941 */ /* 0x000fea0003800200 */
.L_x_40:
[----:B------:R-:W-:-:S04]  /*1170*/  LOP3.LUT R0, R4, 0x1, RZ, 0xc0, !PT ;  /* 0x0000000104007812 */ /* 0x000fc800078ec0ff */
[----:B------:R-:W-:-:S13]  /*1180*/  ISETP.NE.U32.AND P0, PT, R0, 0x1, PT ;  /* 0x000000010000780c */ /* 0x000fda0003f05070 */
[----:B--2---:R-:W-:Y:S05]  /*1190*/  @P0 EXIT ;  /* 0x000000000000094d */ /* 0x004fea0003800000 */
[----:B------:R-:W0:Y:S01]  /*11a0*/  LDCU.64 UR4, c[0x0][0x380] ;  /* 0x00007000ff0477ac */ /* 0x000e220008000a00 */
[C---:B------:R-:W-:Y:S01]  /*11b0*/  IMAD.SHL.U32 R19, R24.reuse, 0x4, RZ ;  /* 0x0000000418137824 */ /* 0x040fe200078e00ff */
[----:B------:R-:W-:-:S04]  /*11c0*/  SHF.L.U64.HI R18, R24, 0x2, R25 ;  /* 0x0000000218127819 */ /* 0x000fc80000010219 */
[----:B0-----:R-:W-:-:S04]  /*11d0*/  IADD3 R28, P0, PT, R19, UR4, RZ ;  /* 0x00000004131c7c10 */ /* 0x001fc8000ff1e0ff */
[----:B------:R-:W-:-:S05]  /*11e0*/  IADD3.X R29, PT, PT, R18, UR5, RZ, P0, !PT ;  /* 0x00000005121d7c10 */ /* 0x000fca00087fe4ff */
        /* <DEDUP_REMOVED lines=10> */
[----:B------:R-:W1:Y:S01]  /*1290*/  F2F.F64.F32 R26, R26 ;  /* 0x0000001a001a7310 */ /* 0x000e620000201800 */
[----:B------:R-:W2:Y:S01]  /*12a0*/  LDC.64 R8, c[0x4][R8] ;  /* 0x0100000008087b82 */ /* 0x000ea20000000a00 */
[----:B0-----:R-:W-:Y:S01]  /*12b0*/  IMAD.U32 R4, RZ, RZ, UR4 ;  /* 0x00000004ff047e24 */ /* 0x001fe2000f8e00ff */
[----:B-1----:R0:W-:Y:S01]  /*12c0*/  STL.128 [R1], R24 ;  /* 0x0000001801007387 */ /* 0x0021e20000100c00 */
[----:B------:R-:W-:-:S07]  /*12d0*/  IMAD.U32 R5, RZ, RZ, UR5 ;  /* 0x00000005ff057e24 */ /* 0x000fce000f8e00ff */
[----:B------:R-:W-:-:S07]  /*12e0*/  LEPC R20, `(.L_x_63) ;  /* 0x000000001014794e */ /* 0x000fce0000000000 */
[----:B0-2---:R-:W-:Y:S05]  /*12f0*/  CALL.ABS.NOINC R8 ;  /* 0x0000000008007343 */ /* 0x005fea0003c00000 */
.L_x_63:
[----:B------:R-:W-:Y:S05]  /*1300*/  BSYNC.RECONVERGENT B6 ;  /* 0x0000000000067941 */ /* 0x000fea0003800200 */
.L_x_62:
        /* <DEDUP_REMOVED lines=17> */
.L_x_66:
[----:B------:R0:W5:Y:S02]  /*1420*/  LDG.E.U16 R26, desc[UR36][R28.64+0x2] ;  /* 0x000002241c1a7981 */ /* 0x000164000c1e1500 */
.L_x_65:
[----:B------:R-:W-:Y:S05]  /*1430*/  BSYNC.RECONVERGENT B6 ;  /* 0x0000000000067941 */ /* 0x000fea0003800200 */
.L_x_64:
[----:B0-----:R-:W2:Y:S01]  /*1440*/  LDG.E.U16 R28, desc[UR36][R28.64] ;  /* 0x000000241c1c7981 */ /* 0x001ea2000c1e1500 */
[----:B------:R-:W0:Y:S01]  /*1450*/  LDCU.128 UR4, c[0x0][0x380] ;  /* 0x00007000ff0477ac */ /* 0x000e220008000c00 */
[----:B-----5:R-:W-:Y:S01]  /*1460*/  HADD2.F32 R26, -RZ, R26.H0_H0 ;  /* 0x2000001aff1a7230 */ /* 0x020fe20000004100 */
[C---:B------:R-:W-:Y:S01]  /*1470*/  SHF.L.U64.HI R23, R16.reuse, 0x2, R17 ;  /* 0x0000000210177819 */ /* 0x040fe20000010211 */
[----:B------:R-:W-:-:S03]  /*1480*/  IMAD.SHL.U32 R24, R16, 0x4, RZ ;  /* 0x0000000410187824 */ /* 0x000fc600078e00ff */
[----:B------:R-:W-:Y:S01]  /*1490*/  FMUL R3, R26, R26 ;  /* 0x0000001a1a037220 */ /* 0x000fe20000400000 */
[----:B0-----:R-:W-:Y:S02]  /*14a0*/  IADD3 R30, P0, PT, R19, UR6, RZ ;  /* 0x00000006131e7c10 */ /* 0x001fe4000ff1e0ff */
[----:B------:R-:W-:Y:S02]  /*14b0*/  IADD3 R26, P1, PT, R24, UR4, RZ ;  /* 0x00000004181a7c10 */ /* 0x000fe4000ff3e0ff */
        /* <DEDUP_REMOVED lines=12> */
[----:B------:R-:W-:Y:S01]  /*1580*/  MOV R8, 0x0 ;  /* 0x0000000000087802 */ /* 0x000fe20000000f00 */
[----:B------:R-:W0:Y:S01]  /*1590*/  LDCU.64 UR4, c[0x4][0x18] ;  /* 0x01000300ff0477ac */ /* 0x000e220008000a00 */
[----:B------:R-:W-:Y:S02]  /*15a0*/  IMAD.U32 R6, RZ, RZ, UR38 ;  /* 0x00000026ff067e24 */ /* 0x000fe4000f8e00ff */
[----:B------:R-:W-:Y:S01]  /*15b0*/  IMAD.U32 R7, RZ, RZ, UR40 ;  /* 0x00000028ff077e24 */ /* 0x000fe2000f8e00ff */
[----:B------:R-:W1:Y:S01]  /*15c0*/  F2F.F64.F32 R18, R18 ;  /* 0x0000001200127310 */ /* 0x000e620000201800 */
[----:B------:R-:W2:Y:S01]  /*15d0*/  LDC.64 R8, c[0x4][R8] ;  /* 0x0100000008087b82 */ /* 0x000ea20000000a00 */
[----:B0-----:R-:W-:Y:S01]  /*15e0*/  IMAD.U32 R4, RZ, RZ, UR4 ;  /* 0x00000004ff047e24 */ /* 0x001fe2000f8e00ff */
[----:B-1----:R0:W-:Y:S01]  /*15f0*/  STL.128 [R1], R16 ;  /* 0x0000001001007387 */ /* 0x0021e20000100c00 */
[----:B------:R-:W-:-:S07]  /*1600*/  MOV R5, UR5 ;  /* 0x0000000500057c02 */ /* 0x000fce0008000f00 */
[----:B------:R-:W-:-:S07]  /*1610*/  LEPC R20, `(.L_x_68) ;  /* 0x000000001014794e */ /* 0x000fce0000000000 */
[----:B0-2---:R-:W-:Y:S05]  /*1620*/  CALL.ABS.NOINC R8 ;  /* 0x0000000008007343 */ /* 0x005fea0003c00000 */
.L_x_68:
[----:B------:R-:W-:Y:S05]  /*1630*/  BSYNC.RECONVERGENT B6 ;  /* 0x0000000000067941 */ /* 0x000fea0003800200 */
.L_x_67:
        /* <DEDUP_REMOVED lines=17> */
.L_x_71:
[----:B------:R0:W5:Y:S02]  /*1750*/  LDG.E.U16 R18, desc[UR36][R26.64+0x2] ;  /* 0x000002241a127981 */ /* 0x000164000c1e1500 */
.L_x_70:
[----:B------:R-:W-:Y:S05]  /*1760*/  BSYNC.RECONVERGENT B6 ;  /* 0x0000000000067941 */ /* 0x000fea0003800200 */
.L_x_69:
[----:B0-----:R-:W2:Y:S01]  /*1770*/  LDG.E.U16 R26, desc[UR36][R26.64] ;  /* 0x000000241a1a7981 */ /* 0x001ea2000c1e1500 */
[----:B------:R-:W0:Y:S01]  /*1780*/  LDCU.64 UR4, c[0x0][0x388] ;  /* 0x00007100ff0477ac */ /* 0x000e220008000a00 */
[----:B-----5:R-:W-:-:S05]  /*1790*/  HADD2.F32 R18, -RZ, R18.H0_H0 ;  /* 0x20000012ff127230 */ /* 0x020fca0000004100 */
[----:B------:R-:W-:Y:S01]  /*17a0*/  FMUL R3, R18, R18 ;  /* 0x0000001212037220 */ /* 0x000fe20000400000 */
[----:B0-----:R-:W-:-:S04]  /*17b0*/  IADD3 R24, P0, PT, R24, UR4, RZ ;  /* 0x0000000418187c10 */ /* 0x001fc8000ff1e0ff */
[----:B------:R-:W-:Y:S01]  /*17c0*/  IADD3.X R25, PT, PT, R23, UR5, RZ, P0, !PT ;  /* 0x0000000517197c10 */ /* 0x000fe200087fe4ff */
[----:B--2---:R-:W-:-:S05]  /*17d0*/  HADD2.F32 R0, -RZ, R26.H0_H0 ;  /* 0x2000001aff007230 */ /* 0x004fca0000004100 */
[----:B------:R-:W-:-:S04]  /*17e0*/  FFMA R3, R0, R0, R3 ;  /* 0x0000000000037223 */ /* 0x000fc80000000003 */
[----:B------:R-:W-:-:S05]  /*17f0*/  FMUL R3, R2, R3 ;  /* 0x0000000302037220 */ /* 0x000fca0000400000 */
[----:B------:R-:W-:Y:S04]  /*1800*/  STG.E desc[UR36][R24.64], R3 ;  /* 0x0000000318007986 */ /* 0x000fe8000c101924 */
[----:B------:R-:W2:Y:S02]  /*1810*/  LDG.E R0, desc[UR36][R30.64] ;  /* 0x000000241e007981 */ /* 0x000ea4000c1e1900 */
[----:B--2---:R-:W-:-:S05]  /*1820*/  FADD R5, R3, R0 ;  /* 0x0000000003057221 */ /* 0x004fca0000000000 */
[----:B------:R-:W-:Y:S01]  /*1830*/  STG.E desc[UR36][R30.64], R5 ;  /* 0x000000051e007986 */ /* 0x000fe2000c101924 */
[----:B------:R-:W-:Y:S05]  /*1840*/  EXIT ;  /* 0x000000000000794d */ /* 0x000fea0003800000 */
.L_x_72:
        /* <DEDUP_REMOVED lines=11> */
.L_x_130:


//--------------------- .text._Z27complex_modulus_squared_gpuP7__half2Pfiii --------------------------
	.section	.text._Z27complex_modulus_squared_gpuP7__half2Pfiii,"ax",@progbits
	.align	128
        .global         _Z27complex_modulus_squared_gpuP7__half2Pfiii
        .type           _Z27complex_modulus_squared_gpuP7__half2Pfiii,@function
        .size           _Z27complex_modulus_squared_gpuP7__half2Pfiii,(.L_x_131 - _Z27complex_modulus_squared_gpuP7__half2Pfiii)
        .other          _Z27complex_modulus_squared_gpuP7__half2Pfiii,@"STO_CUDA_ENTRY STV_DEFAULT"
_Z27complex_modulus_squared_gpuP7__half2Pfiii:
.text._Z27complex_modulus_squared_gpuP7__half2Pfiii:
[----:B------:R-:W0:Y:S08]  /*0000*/  LDC R1, c[0x0][0x37c] ;  /* 0x0000df00ff017b82 */ /* 0x000e300000000800 */
[----:B------:R-:W1:Y:S01]  /*0010*/  LDC R25, c[0x0][0x394] ;  /* 0x0000e500ff197b82 */ /* 0x000e620000000800 */
[----:B0-----:R-:W-:-:S05]  /*0020*/  VIADD R1, R1, 0xfffffff0 ;  /* 0xfffffff001017836 */ /* 0x001fca0000000000 */
[----:B------:R-:W-:Y:S02]  /*0030*/  R2UR UR6, R1 ;  /* 0x00000000010672ca */ /* 0x000fe400000e0000 */
[----:B-1----:R-:W-:-:S13]  /*0040*/  ISETP.GE.AND P0, PT, R25, 0x1, PT ;  /* 0x000000011900780c */ /* 0x002fda0003f06270 */
[----:B------:R-:W-:Y:S05]  /*0050*/  @!P0 EXIT ;  /* 0x000000000000894d */ /* 0x000fea0003800000 */
[----:B------:R-:W0:Y:S01]  /*0060*/  S2R R27, SR_TID.X ;  /* 0x00000000001b7919 */ /* 0x000e220000002100 */
[----:B------:R-:W1:Y:S01]  /*0070*/  S2UR UR4, SR_CTAID.X ;  /* 0x00000000000479c3 */ /* 0x000e620000002500 */
[----:B------:R-:W1:Y:S01]  /*0080*/  LDCU UR5, c[0x0][0x390] ;  /* 0x00007200ff0577ac */ /* 0x000e620008000800 */
[----:B------:R-:W-:Y:S01]  /*0090*/  ISETP.GE.U32.AND P0, PT, R25, 0x4, PT ;  /* 0x000000041900780c */ /* 0x000fe20003f06070 */
[----:B------:R-:W-:Y:S01]  /*00a0*/  IMAD.MOV.U32 R26, RZ, RZ, RZ ;  /* 0x000000ffff1a7224 */ /* 0x000fe200078e00ff */
[----:B------:R-:W2:Y:S01]  /*00b0*/  LDCU UR43, c[0x0][0x2f8] ;  /* 0x00005f00ff2b77ac */ /* 0x000ea20008000800 */
[----:B------:R-:W3:Y:S01]  /*00c0*/  LDCU UR42, c[0x0][0x2fc] ;  /* 0x00005f80ff2a77ac */ /* 0x000ee20008000800 */
[----:B------:R-:W4:Y:S01]  /*00d0*/  LDCU UR8, c[0x0][0x398] ;  /* 0x00007300ff0877ac */ /* 0x000f220008000800 */
[----:B------:R-:W0:Y:S01]  /*00e0*/  LDCU.64 UR40, c[0x0][0x358] ;  /* 0x00006b00ff2877ac */ /* 0x000e220008000a00 */
[----:B--2---:R-:W-:Y:S02]  /*00f0*/  UIADD3 UR43, UP0, UPT, UR6, UR43, URZ ;  /* 0x0000002b062b7290 */ /* 0x004fe4000ff1e0ff */
[----:B-1----:R-:W-:-:S02]  /*0100*/  UIMAD UR4, UR4, UR5, UR4 ;  /* 0x00000005040472a4 */ /* 0x002fc4000f8e0204 */
[----:B---3--:R-:W-:Y:S02]  /*0110*/  UIADD3.X UR42, UPT, UPT, URZ, UR42, URZ, UP0, !UPT ;  /* 0x0000002aff2a7290 */ /* 0x008fe400087fe4ff */
[----:B----4-:R-:W-:Y:S02]  /*0120*/  USHF.R.S32.HI UR55, URZ, 0x1f, UR8 ;  /* 0x0000001fff377899 */ /* 0x010fe40008011408 */
[----:B0-----:R-:W-:Y:S01]  /*0130*/  VIADD R27, R27, UR4 ;  /* 0x000000041b1b7c36 */ /* 0x001fe20008000000 */
[----:B------:R-:W-:Y:S09]  /*0140*/  @!P0 BRA `(.L_x_73) ;  /* 0x0000000c00e48947 */ /* 0x000ff20003800000 */
[----:B------:R-:W0:Y:S01]  /*0150*/  LDCU.128 UR4, c[0x0][0x380] ;  /* 0x00007000ff0477ac */ /* 0x000e220008000c00 */
[----:B------:R-:W-:Y:S01]  /*0160*/  LOP3.LUT R25, R25, 0x7ffffffc, RZ, 0xc0, !PT ;  /* 0x7ffffffc19197812 */ /* 0x000fe200078ec0ff */
[----:B------:R-:W-:Y:S01]  /*0170*/  BSSY.RECONVERGENT B7, `(.L_x_73) ;  /* 0x00000f6000077945 */ /* 0x000fe20003800200 */
[C---:B------:R-:W-:Y:S01]  /*0180*/  SHF.L.U64.HI R2, R27.reuse, 0x2, R26 ;  /* 0x000000021b027819 */ /* 0x040fe2000001021a */
[----:B------:R-:W1:Y:S01]  /*0190*/  LDCU.128 UR36, c[0x0][0x380] ;  /* 0x00007000ff2477ac */ /* 0x000e620008000c00 */
[----:B------:R-:W-:Y:S02]  /*01a0*/  IMAD.SHL.U32 R24, R27, 0x4, RZ ;  /* 0x000000041b187824 */ /* 0x000fe400078e00ff */
[----:B------:R-:W-:Y:S01]  /*01b0*/  IMAD.MOV R25, RZ, RZ, -R25 ;  /* 0x000000ffff197224 */ /* 0x000fe200078e0a19 */
[----:B------:R-:W-:Y:S02]  /*01c0*/  USHF.L.U32 UR44, UR8, 0x3, URZ ;  /* 0x00000003082c7899 */ /* 0x000fe400080006ff */
[----:B------:R-:W-:-:S02]  /*01d0*/  USHF.L.U32 UR46, UR8, 0x2, URZ ;  /* 0x00000002082e7899 */ /* 0x000fc400080006ff */
[----:B------:R-:W-:Y:S02]  /*01e0*/  USHF.L.U64.HI UR52, UR8, 0x3, UR55 ;  /* 0x0000000308347899 */ /* 0x000fe40008010237 */
[----:B------:R-:W-:Y:S01]  /*01f0*/  USHF.L.U64.HI UR56, UR8, 0x2, UR55 ;  /* 0x0000000208387899 */ /* 0x000fe20008010237 */
[----:B------:R-:W2:Y:S01]  /*0200*/  LDCU UR54, c[0x0][0x398] ;  /* 0x00007300ff3677ac */ /* 0x000ea20008000800 */
[----:B0-----:R-:W-:Y:S02]  /*0210*/  UIADD3 UR53, UP1, UPT, UR44, UR4, URZ ;  /* 0x000000042c357290 */ /* 0x001fe4000ff3e0ff */
[----:B------:R-:W-:Y:S02]  /*0220*/  UIADD3 UR45, UP2, UPT, UR46, UR4, URZ ;  /* 0x000000042e2d7290 */ /* 0x000fe4000ff5e0ff */
[----:B------:R-:W-:Y:S02]  /*0230*/  UIADD3 UR44, UP0, UPT, UR44, UR6, URZ ;  /* 0x000000062c2c7290 */ /* 0x000fe4000ff1e0ff */
[----:B------:R-:W-:-:S02]  /*0240*/  UIADD3 UR46, UP3, UPT, UR46, UR6, URZ ;  /* 0x000000062e2e7290 */ /* 0x000fc4000ff7e0ff */
[----:B------:R-:W-:Y:S02]  /*0250*/  UIADD3.X UR57, UPT, UPT, UR52, UR5, URZ, UP1, !UPT ;  /* 0x0000000534397290 */ /* 0x000fe40008ffe4ff */
[----:B------:R-:W-:Y:S01]  /*0260*/  UIADD3.X UR47, UPT, UPT, UR56, UR5, URZ, UP2, !UPT ;  /* 0x00000005382f7290 */ /* 0x000fe200097fe4ff */
[----:B------:R-:W0:Y:S01]  /*0270*/  LDCU.64 UR50, c[0x0][0x380] ;  /* 0x00007000ff3277ac */ /* 0x000e220008000a00 */
[----:B------:R-:W3:Y:S01]  /*0280*/  LDCU.64 UR48, c[0x0][0x388] ;  /* 0x00007100ff3077ac */ /* 0x000ee20008000a00 */
[----:B------:R-:W-:Y:S02]  /*0290*/  UIADD3.X UR52, UPT, UPT, UR52, UR7, URZ, UP0, !UPT ;  /* 0x0000000734347290 */ /* 0x000fe400087fe4ff */
[----:B------:R-:W-:Y:S02]  /*02a0*/  UIADD3.X UR56, UPT, UPT, UR56, UR7, URZ, UP3, !UPT ;  /* 0x0000000738387290 */ /* 0x000fe40009ffe4ff */
[----:B-1----:R-:W-:Y:S02]  /*02b0*/  UIMAD.WIDE.U32 UR38, UR8, 0xc, UR38 ;  /* 0x0000000c082678a5 */ /* 0x002fe4000f8e0026 */
[----:B--2---:R-:W-:-:S12]  /*02c0*/  UIMAD.WIDE.U32 UR36, UR8, 0xc, UR36 ;  /* 0x0000000c082478a5 */ /* 0x004fd8000f8e0024 */
.L_x_94:
[----:B0-----:R-:W-:-:S04]  /*02d0*/  IADD3 R16, P0, PT, R24, UR50, RZ ;  /* 0x0000003218107c10 */ /* 0x001fc8000ff1e0ff */
[----:B------:R-:W-:-:S05]  /*02e0*/  IADD3.X R17, PT, PT, R2, UR51, RZ, P0, !PT ;  /* 0x0000003302117c10 */ /* 0x000fca00087fe4ff */
[----:B-1----:R-:W2:Y:S01]  /*02f0*/  LDG.E.U16 R3, desc[UR40][R16.64] ;  /* 0x0000002810037981 */ /* 0x002ea2000c1e1500 */
[----:B------:R-:W-:Y:S01]  /*0300*/  BSSY.RECONVERGENT B6, `(.L_x_74) ;  /* 0x0000012000067945 */ /* 0x000fe20003800200 */
[----:B--2---:R-:W-:-:S04]  /*0310*/  LOP3.LUT R0, R3, 0x7fff, RZ, 0xc0, !PT ;  /* 0x00007fff03007812 */ /* 0x004fc800078ec0ff */
[----:B------:R-:W-:-:S13]  /*0320*/  ISETP.NE.AND P0, PT, R0, 0x7c00, PT ;  /* 0x00007c000000780c */ /* 0x000fda0003f05270 */
[----:B------:R-:W-:Y:S05]  /*0330*/  @P0 BRA `(.L_x_75) ;  /* 0x0000000000380947 */ /* 0x000fea0003800000 */
[----:B------:R-:W-:Y:S01]  /*0340*/  MOV R8, 0x0 ;  /* 0x0000000000087802 */ /* 0x000fe20000000f00 */
[----:B------:R-:W-:Y:S01]  /*0350*/  HADD2.F32 R0, -RZ, R3.H0_H0 ;  /* 0x20000003ff007230 */ /* 0x000fe20000004100 */
[----:B------:R-:W0:Y:S01]  /*0360*/  LDCU.64 UR4, c[0x4][0x8] ;  /* 0x01000100ff0477ac */ /* 0x000e220008000a00 */
[----:B------:R-:W-:Y:S01]  /*0370*/  MOV R4, R27 ;  /* 0x0000001b00047202 */ /* 0x000fe20000000f00 */
[----:B------:R-:W-:Y:S01]  /*0380*/  IMAD.MOV.U32 R5, RZ, RZ, R26 ;  /* 0x000000ffff057224 */ /* 0x000fe200078e001a */
[----:B------:R-:W1:Y:S01]  /*0390*/  F2F.F64.F32 R6, R0 ;  /* 0x0000000000067310 */ /* 0x000e620000201800 */
[----:B------:R-:W2:Y:S03]  /*03a0*/  LDC.64 R8, c[0x4][R8] ;  /* 0x0100000008087b82 */ /* 0x000ea60000000a00 */
[----:B-1----:R0:W-:Y:S02]  /*03b0*/  STL.128 [R1], R4 ;  /* 0x0000000401007387 */ /* 0x0021e40000100c00 */
[----:B0-----:R-:W-:Y:S01]  /*03c0*/  IMAD.U32 R4, RZ, RZ, UR4 ;  /* 0x00000004ff047e24 */ /* 0x001fe2000f8e00ff */
[----:B------:R-:W-:Y:S01]  /*03d0*/  MOV R7, UR42 ;  /* 0x0000002a00077c02 */ /* 0x000fe20008000f00 */
[----:B------:R-:W-:-:S02]  /*03e0*/  IMAD.U32 R5, RZ, RZ, UR5 ;  /* 0x00000005ff057e24 */ /* 0x000fc4000f8e00ff */
[----:B------:R-:W-:-:S07]  /*03f0*/  IMAD.U32 R6, RZ, RZ, UR43 ;  /* 0x0000002bff067e24 */ /* 0x000fce000f8e00ff */
[----:B------:R-:W-:-:S07]  /*0400*/  LEPC R20, `(.L_x_75) ;  /* 0x000000001014794e */ /* 0x000fce0000000000 */
[----:B--23--:R-:W-:Y:S05]  /*0410*/  CALL.ABS.NOINC R8 ;  /* 0x0000000008007343 */ /* 0x00cfea0003c00000 */
.L_x_75:
[----:B---3--:R-:W-:Y:S05]  /*0420*/  BSYNC.RECONVERGENT B6 ;  /* 0x0000000000067941 */ /* 0x008fea0003800200 */
.L_x_74:
[----:B------:R-:W2:Y:S01]  /*0430*/  LDG.E.U16 R3, desc[UR40][R16.64+0x2] ;  /* 0x0000022810037981 */ /* 0x000ea2000c1e1500 */
[----:B------:R-:W-:Y:S01]  /*0440*/  BSSY.RECONVERGENT B6, `(.L_x_76) ;  /* 0x0000013000067945 */ /* 0x000fe20003800200 */
[----:B--2---:R-:W-:-:S04]  /*0450*/  LOP3.LUT R0, R3, 0x7fff, RZ, 0xc0, !PT ;  /* 0x00007fff03007812 */ /* 0x004fc800078ec0ff */
[----:B------:R-:W-:-:S13]  /*0460*/  ISETP.NE.AND P0, PT, R0, 0x7c00, PT ;  /* 0x00007c000000780c */ /* 0x000fda0003f05270 */
[----:B------:R-:W-:Y:S05]  /*0470*/  @P0 BRA `(.L_x_77) ;  /* 0x00000000003c0947 */ /* 0x000fea0003800000 */
[----:B------:R-:W-:Y:S01]  /*0480*/  MOV R8, 0x0 ;  /* 0x0000000000087802 */ /* 0x000fe20000000f00 */
[----:B------:R-:W-:Y:S01]  /*0490*/  HADD2.F32 R0, -RZ, R3.H0_H0 ;  /* 0x20000003ff007230 */ /* 0x000fe20000004100 */
[----:B------:R-:W0:Y:S01]  /*04a0*/  LDCU.64 UR4, c[0x4][0x8] ;  /* 0x01000100ff0477ac */ /* 0x000e220008000a00 */
[----:B------:R-:W-:Y:S02]  /*04b0*/  IMAD.MOV.U32 R4, RZ, RZ, R27 ;  /* 0x000000ffff047224 */ /* 0x000fe400078e001b */
[----:B------:R-:W1:Y:S01]  /*04c0*/  F2F.F64.F32 R6, R0 ;  /* 0x0000000000067310 */ /* 0x000e620000201800 */
[----:B------:R-:W2:Y:S01]  /*04d0*/  LDC.64 R8, c[0x4][R8] ;  /* 0x0100000008087b82 */ /* 0x000ea20000000a00 */
[----:B------:R-:W-:-:S05]  /*04e0*/  IMAD.MOV.U32 R5, RZ, RZ, R26 ;  /* 0x000000ffff057224 */ /* 0x000fca00078e001a */
[----:B-1----:R0:W-:Y:S02]  /*04f0*/  STL.128 [R1], R4 ;  /* 0x0000000401007387 */ /* 0x0021e40000100c00 */
[----:B0-----:R-:W-:Y:S01]  /*0500*/  IMAD.U32 R4, RZ, RZ, UR4 ;  /* 0x00000004ff047e24 */ /* 0x001fe2000f8e00ff */
[----:B------:R-:W-:Y:S01]  /*0510*/  MOV R6, UR43 ;  /* 0x0000002b00067c02 */ /* 0x000fe20008000f00 */
[----:B------:R-:W-:Y:S02]  /*0520*/  IMAD.U32 R5, RZ, RZ, UR5 ;  /* 0x00000005ff057e24 */ /* 0x000fe4000f8e00ff */
[----:B------:R-:W-:-:S07]  /*0530*/  IMAD.U32 R7, RZ, RZ, UR42 ;  /* 0x0000002aff077e24 */ /* 0x000fce000f8e00ff */
[----:B------:R-:W-:-:S07]  /*0540*/  LEPC R20, `(.L_x_78) ;  /* 0x000000001014794e */ /* 0x000fce0000000000 */
[----:B--2---:R-:W-:Y:S05]  /*0550*/  CALL.ABS.NOINC R8 ;  /* 0x0000000008007343 */ /* 0x004fea0003c00000 */
.L_x_78:
[----:B------:R0:W5:Y:S02]  /*0560*/  LDG.E.U16 R3, desc[UR40][R16.64+0x2] ;  /* 0x0000022810037981 */ /* 0x000164000c1e1500 */
.L_x_77:
[----:B------:R-:W-:Y:S05]  /*0570*/  BSYNC.RECONVERGENT B6 ;  /* 0x0000000000067941 */ /* 0x000fea0003800200 */
.L_x_76:
[----:B0-----:R0:W2:Y:S01]  /*0580*/  LDG.E.U16 R17, desc[UR40][R16.64] ;  /* 0x0000002810117981 */ /* 0x0010a2000c1e1500 */
[----:B-----5:R-:W-:Y:S01]  /*0590*/  HADD2.F32 R3, -RZ, R3.H0_H0 ;  /* 0x20000003ff037230 */ /* 0x020fe20000004100 */
[----:B------:R-:W-:-:S04]  /*05a0*/  IADD3 R4, P0, PT, R24, UR48, RZ ;  /* 0x0000003018047c10 */ /* 0x000fc8000ff1e0ff */
[----:B------:R-:W-:Y:S01]  /*05b0*/  FMUL R3, R3, R3 ;  /* 0x0000000303037220 */ /* 0x000fe20000400000 */
[----:B------:R-:W-:Y:S02]  /*05c0*/  IADD3.X R5, PT, PT, R2, UR49, RZ, P0, !PT ;  /* 0x0000003102057c10 */ /* 0x000fe400087fe4ff */
[----:B0-----:R-:W-:Y:S01]  /*05d0*/  IADD3 R16, P1, PT, R24, UR45, RZ ;  /* 0x0000002d18107c10 */ /* 0x001fe2000ff3e0ff */
[----:B--2---:R-:W-:-:S03]  /*05e0*/  HADD2.F32 R0, -RZ, R17.H0_H0 ;  /* 0x20000011ff007230 */ /* 0x004fc60000004100 */
[----:B------:R-:W-:Y:S02]  /*05f0*/  IADD3.X R17, PT, PT, R2, UR47, RZ, P1, !PT ;  /* 0x0000002f02117c10 */ /* 0x000fe40008ffe4ff */
[----:B------:R-:W-:-:S05]  /*0600*/  FFMA R3, R0, R0, R3 ;  /* 0x0000000000037223 */ /* 0x000fca0000000003 */
[----:B------:R0:W-:Y:S04]  /*0610*/  STG.E desc[UR40][R4.64], R3 ;  /* 0x0000000304007986 */ /* 0x0001e8000c101928 */
[----:B------:R-:W2:Y:S01]  /*0620*/  LDG.E.U16 R6, desc[UR40][R16.64] ;  /* 0x0000002810067981 */ /* 0x000ea2000c1e1500 */
[----:B------:R-:W-:Y:S01]  /*0630*/  IADD3 R22, P1, PT, R27, UR54, RZ ;  /* 0x000000361b167c10 */ /* 0x000fe2000ff3e0ff */
[----:B------:R-:W-:Y:S03]  /*0640*/  BSSY.RECONVERGENT B6, `(.L_x_79) ;  /* 0x0000013000067945 */ /* 0x000fe60003800200 */
[----:B------:R-:W-:Y:S02]  /*0650*/  IADD3.X R23, PT, PT, R26, UR55, RZ, P1, !PT ;  /* 0x000000371a177c10 */ /* 0x000fe40008ffe4ff */
[----:B--2---:R-:W-:-:S04]  /*0660*/  LOP3.LUT R0, R6, 0x7fff, RZ, 0xc0, !PT ;  /* 0x00007fff06007812 */ /* 0x004fc800078ec0ff */
[----:B------:R-:W-:-:S13]  /*0670*/  ISETP.NE.AND P0, PT, R0, 0x7c00, PT ;  /* 0x00007c000000780c */ /* 0x000fda0003f05270 */
[----:B0-----:R-:W-:Y:S05]  /*0680*/  @P0 BRA `(.L_x_80) ;  /* 0x0000000000380947 */ /* 0x001fea0003800000 */
        /* <DEDUP_REMOVED lines=14> */
.L_x_80:
[----:B------:R-:W-:Y:S05]  /*0770*/  BSYNC.RECONVERGENT B6 ;  /* 0x0000000000067941 */ /* 0x000fea0003800200 */
.L_x_79:
        /* <DEDUP_REMOVED lines=13> */
[----:B0-----:R-:W-:Y:S01]  /*0850*/  MOV R4, UR4 ;  /* 0x0000000400047c02 */ /* 0x001fe20008000f00 */
[----:B------:R-:W-:Y:S02]  /*0860*/  IMAD.U32 R5, RZ, RZ, UR5 ;  /* 0x00000005ff057e24 */ /* 0x000fe4000f8e00ff */
[----:B------:R-:W-:Y:S02]  /*0870*/  IMAD.U32 R6, RZ, RZ, UR43 ;  /* 0x0000002bff067e24 */ /* 0x000fe4000f8e00ff */
[----:B------:R-:W-:-:S07]  /*0880*/  IMAD.U32 R7, RZ, RZ, UR42 ;  /* 0x0000002aff077e24 */ /* 0x000fce000f8e00ff */
[----:B------:R-:W-:-:S07]  /*0890*/  LEPC R20, `(.L_x_83) ;  /* 0x000000001014794e */ /* 0x000fce0000000000 */
[----:B--2---:R-:W-:Y:S05]  /*08a0*/  CALL.ABS.NOINC R8 ;  /* 0x0000000008007343 */ /* 0x004fea0003c00000 */
.L_x_83:
[----:B------:R0:W5:Y:S02]  /*08b0*/  LDG.E.U16 R3, desc[UR40][R16.64+0x2] ;  /* 0x0000022810037981 */ /* 0x000164000c1e1500 */
.L_x_82:
[----:B------:R-:W-:Y:S05]  /*08c0*/  BSYNC.RECONVERGENT B6 ;  /* 0x0000000000067941 */ /* 0x000fea0003800200 */
.L_x_81:
[----:B0-----:R0:W2:Y:S01]  /*08d0*/  LDG.E.U16 R16, desc[UR40][R16.64] ;  /* 0x0000002810107981 */ /* 0x0010a2000c1e1500 */
[----:B-----5:R-:W-:Y:S01]  /*08e0*/  HADD2.F32 R3, -RZ, R3.H0_H0 ;  /* 0x20000003ff037230 */ /* 0x020fe20000004100 */
[C---:B------:R-:W-:Y:S02]  /*08f0*/  IADD3 R4, P0, PT, R24.reuse, UR46, RZ ;  /* 0x0000002e18047c10 */ /* 0x040fe4000ff1e0ff */
[----:B------:R-:W-:Y:S02]  /*0900*/  IADD3 R28, P1, PT, R24, UR53, RZ ;  /* 0x00000035181c7c10 */ /* 0x000fe4000ff3e0ff */
[----:B------:R-:W-:Y:S01]  /*0910*/  FMUL R3, R3, R3 ;  /* 0x0000000303037220 */ /* 0x000fe20000400000 */
[C---:B------:R-:W-:Y:S02]  /*0920*/  IADD3.X R5, PT, PT, R2.reuse, UR56, RZ, P0, !PT ;  /* 0x0000003802057c10 */ /* 0x040fe400087fe4ff */
[----:B------:R-:W-:Y:S01]  /*0930*/  IADD3.X R29, PT, PT, R2, UR57, RZ, P1, !PT ;  /* 0x00000039021d7c10 */ /* 0x000fe20008ffe4ff */
[----:B0-----:R-:W0:Y:S01]  /*0940*/  LDC R17, c[0x0][0x398] ;  /* 0x0000e600ff117b82 */ /* 0x001e220000000800 */
[----:B--2---:R-:W-:-:S05]  /*0950*/  HADD2.F32 R0, -RZ, R16.H0_H0 ;  /* 0x20000010ff007230 */ /* 0x004fca0000004100 */
[----:B------:R-:W-:-:S05]  /*0960*/  FFMA R3, R0, R0, R3 ;  /* 0x0000000000037223 */ /* 0x000fca0000000003 */
[----:B------:R1:W-:Y:S04]  /*0970*/  STG.E desc[UR40][R4.64], R3 ;  /* 0x0000000304007986 */ /* 0x0003e8000c101928 */
[----:B------:R-:W2:Y:S01]  /*0980*/  LDG.E.U16 R18, desc[UR40][R28.64] ;  /* 0x000000281c127981 */ /* 0x000ea2000c1e1500 */
[----:B------:R-:W-:Y:S01]  /*0990*/  IMAD.U32 R6, RZ, RZ, UR55 ;  /* 0x00000037ff067e24 */ /* 0x000fe2000f8e00ff */
[C---:B0-----:R-:W-:Y:S01]  /*09a0*/  LEA R16, P1, R17.reuse, R27, 0x1 ;  /* 0x0000001b11107211 */ /* 0x041fe200078208ff */
[----:B------:R-:W-:Y:S03]  /*09b0*/  BSSY.RECONVERGENT B6, `(.L_x_84) ;  /* 0x0000011000067945 */ /* 0x000fe60003800200 */
[----:B------:R-:W-:-:S02]  /*09c0*/  LEA.HI.X R17, R17, R26, R6, 0x1, P1 ;  /* 0x0000001a11117211 */ /* 0x000fc400008f0c06 */
[----:B--2---:R-:W-:-:S04]  /*09d0*/  LOP3.LUT R0, R18, 0x7fff, RZ, 0xc0, !PT ;  /* 0x00007fff12007812 */ /* 0x004fc800078ec0ff */
[----:B------:R-:W-:-:S13]  /*09e0*/  ISETP.NE.AND P0, PT, R0, 0x7c00, PT ;  /* 0x00007c000000780c */ /* 0x000fda0003f05270 */
[----:B-1----:R-:W-:Y:S05]  /*09f0*/  @P0 BRA `(.L_x_85) ;  /* 0x0000000000300947 */ /* 0x002fea0003800000 */
[----:B------:R-:W-:Y:S01]  /*0a00*/  HADD2.F32 R18, -RZ, R18.H0_H0 ;  /* 0x20000012ff127230 */ /* 0x000fe20000004100 */
[----:B------:R-:W-:Y:S01]  /*0a10*/  MOV R8, 0x0 ;  /* 0x0000000000087802 */ /* 0x000fe20000000f00 */
[----:B------:R-:W0:Y:S01]  /*0a20*/  LDCU.64 UR4, c[0x4][0x8] ;  /* 0x01000100ff0477ac */ /* 0x000e220008000a00 */
[----:B------:R-:W-:Y:S02]  /*0a30*/  IMAD.U32 R6, RZ, RZ, UR43 ;  /* 0x0000002bff067e24 */ /* 0x000fe4000f8e00ff */
[----:B------:R-:W-:Y:S01]  /*0a40*/  IMAD.U32 R7, RZ, RZ, UR42 ;  /* 0x0000002aff077e24 */ /* 0x000fe2000f8e00ff */
[----:B------:R-:W1:Y:S01]  /*0a50*/  F2F.F64.F32 R18, R18 ;  /* 0x0000001200127310 */ /* 0x000e620000201800 */
[----:B------:R-:W2:Y:S01]  /*0a60*/  LDC.64 R8, c[0x4][R8] ;  /* 0x0100000008087b82 */ /* 0x000ea20000000a00 */
[----:B0-----:R-:W-:Y:S01]  /*0a70*/  MOV R4, UR4 ;  /* 0x0000000400047c02 */ /* 0x001fe20008000f00 */
[----:B-1----:R0:W-:Y:S01]  /*0a80*/  STL.128 [R1], R16 ;  /* 0x0000001001007387 */ /* 0x0021e20000100c00 */
[----:B------:R-:W-:-:S07]  /*0a90*/  IMAD.U32 R5, RZ, RZ, UR5 ;  /* 0x00000005ff057e24 */ /* 0x000fce000f8e00ff */
[----:B------:R-:W-:-:S07]  /*0aa0*/  LEPC R20, `(.L_x_85) ;  /* 0x000000001014794e */ /* 0x000fce0000000000 */
[----:B0-2---:R-:W-:Y:S05]  /*0ab0*/  CALL.ABS.NOINC R8 ;  /* 0x0000000008007343 */ /* 0x005fea0003c00000 */
.L_x_85:
[----:B------:R-:W-:Y:S05]  /*0ac0*/  BSYNC.RECONVERGENT B6 ;  /* 0x0000000000067941 */ /* 0x000fea0003800200 */
.L_x_84:
        /* <DEDUP_REMOVED lines=17> */
.L_x_88:
[----:B------:R0:W5:Y:S02]  /*0be0*/  LDG.E.U16 R18, desc[UR40][R28.64+0x2] ;  /* 0x000002281c127981 */ /* 0x000164000c1e1500 */
.L_x_87:
[----:B------:R-:W-:Y:S05]  /*0bf0*/  BSYNC.RECONVERGENT B6 ;  /* 0x0000000000067941 */ /* 0x000fea0003800200 */
.L_x_86:
[----:B0-----:R0:W2:Y:S01]  /*0c00*/  LDG.E.U16 R29, desc[UR40][R28.64] ;  /* 0x000000281c1d7981 */ /* 0x0010a2000c1e1500 */
[----:B------:R-:W-:Y:S01]  /*0c10*/  IMAD.U32 R0, RZ, RZ, UR55 ;  /* 0x00000037ff007e24 */ /* 0x000fe2000f8e00ff */
[C---:B------:R-:W-:Y:S01]  /*0c20*/  IADD3 R4, P0, PT, R24.reuse, UR44, RZ ;  /* 0x0000002c18047c10 */ /* 0x040fe2000ff1e0ff */
[----:B-----5:R-:W-:Y:S01]  /*0c30*/  HADD2.F32 R18, -RZ, R18.H0_H0 ;  /* 0x20000012ff127230 */ /* 0x020fe20000004100 */
[----:B------:R-:W-:Y:S02]  /*0c40*/  IADD3 R30, P1, PT, R24, UR36, RZ ;  /* 0x00000024181e7c10 */ /* 0x000fe4000ff3e0ff */
[----:B------:R-:W-:Y:S02]  /*0c50*/  IADD3.X R5, PT, PT, R2, UR52, RZ, P0, !PT ;  /* 0x0000003402057c10 */ /* 0x000fe400087fe4ff */
[----:B------:R-:W-:Y:S01]  /*0c60*/  FMUL R3, R18, R18 ;  /* 0x0000001212037220 */ /* 0x000fe20000400000 */
[----:B0-----:R-:W-:-:S04]  /*0c70*/  IMAD R28, R0, 0xc, RZ ;  /* 0x0000000c001c7824 */ /* 0x001fc800078e02ff */
[----:B------:R-:W-:-:S05]  /*0c80*/  VIADD R7, R28, UR37 ;  /* 0x000000251c077c36 */ /* 0x000fca0008000000 */
[----:B------:R-:W-:Y:S02]  /*0c90*/  IADD3.X R31, PT, PT, R2, R7, RZ, P1, !PT ;  /* 0x00000007021f7210 */ /* 0x000fe40000ffe4ff */
[----:B------:R-:W0:Y:S01]  /*0ca0*/  LDC R7, c[0x0][0x398] ;  /* 0x0000e600ff077b82 */ /* 0x000e220000000800 */
[----:B--2---:R-:W-:-:S05]  /*0cb0*/  HADD2.F32 R0, -RZ, R29.H0_H0 ;  /* 0x2000001dff007230 */ /* 0x004fca0000004100 */
[----:B------:R-:W-:-:S05]  /*0cc0*/  FFMA R3, R0, R0, R3 ;  /* 0x0000000000037223 */ /* 0x000fca0000000003 */
[----:B------:R1:W-:Y:S04]  /*0cd0*/  STG.E desc[UR40][R4.64], R3 ;  /* 0x0000000304007986 */ /* 0x0003e8000c101928 */
[----:B------:R-:W2:Y:S01]  /*0ce0*/  LDG.E.U16 R18, desc[UR40][R30.64] ;  /* 0x000000281e127981 */ /* 0x000ea2000c1e1500 */
[----:B------:R-:W-:Y:S01]  /*0cf0*/  IMAD.MOV.U32 R16, RZ, RZ, R27 ;  /* 0x000000ffff107224 */ /* 0x000fe200078e001b */
[----:B------:R-:W-:Y:S01]  /*0d00*/  UIMAD UR4, UR55, 0x3, URZ ;  /* 0x00000003370478a4 */ /* 0x000fe2000f8e02ff */
[----:B------:R-:W-:Y:S01]  /*0d10*/  IMAD.MOV.U32 R17, RZ, RZ, R26 ;  /* 0x000000ffff117224 */ /* 0x000fe200078e001a */
[----:B------:R-:W-:Y:S01]  /*0d20*/  BSSY.RECONVERGENT B6, `(.L_x_89) ;  /* 0x0000012000067945 */ /* 0x000fe20003800200 */
[----:B0-----:R-:W-:-:S04]  /*0d30*/  IMAD.WIDE.U32 R16, R7, 0x3, R16 ;  /* 0x0000000307107825 */ /* 0x001fc800078e0010 */
[----:B------:R-:W-:Y:S01]  /*0d40*/  VIADD R17, R17, UR4 ;  /* 0x0000000411117c36 */ /* 0x000fe20008000000 */
        /* <DEDUP_REMOVED lines=15> */
.L_x_90:
[----:B------:R-:W-:Y:S05]  /*0e40*/  BSYNC.RECONVERGENT B6 ;  /* 0x0000000000067941 */ /* 0x000fea0003800200 */
.L_x_89:
        /* <DEDUP_REMOVED lines=17> */
.L_x_93:
[----:B------:R0:W5:Y:S02]  /*0f60*/  LDG.E.U16 R18, desc[UR40][R30.64+0x2] ;  /* 0x000002281e127981 */ /* 0x000164000c1e1500 */
.L_x_92:
[----:B------:R-:W-:Y:S05]  /*0f70*/  BSYNC.RECONVERGENT B6 ;  /* 0x0000000000067941 */ /* 0x000fea0003800200 */
.L_x_91:
[----:B0-----:R-:W2:Y:S01]  /*0f80*/  LDG.E.U16 R30, desc[UR40][R30.64] ;  /* 0x000000281e1e7981 */ /* 0x001ea2000c1e1500 */
[----:B-----5:R-:W-:Y:S01]  /*0f90*/  HADD2.F32 R18, -RZ, R18.H0_H0 ;  /* 0x20000012ff127230 */ /* 0x020fe20000004100 */
[----:B------:R-:W0:Y:S01]  /*0fa0*/  LDC R7, c[0x0][0x398] ;  /* 0x0000e600ff077b82 */ /* 0x000e220000000800 */
[----:B------:R-:W-:Y:S01]  /*0fb0*/  IADD3 R4, P0, PT, R24, UR38, RZ ;  /* 0x0000002618047c10 */ /* 0x000fe2000ff1e0ff */
[----:B------:R-:W-:Y:S02]  /*0fc0*/  VIADD R5, R28, UR39 ;  /* 0x000000271c057c36 */ /* 0x000fe40008000000 */
[----:B------:R-:W-:Y:S01]  /*0fd0*/  FMUL R3, R18, R18 ;  /* 0x0000001212037220 */ /* 0x000fe20000400000 */
[----:B------:R-:W-:Y:S02]  /*0fe0*/  VIADD R25, R25, 0x4 ;  /* 0x0000000419197836 */ /* 0x000fe40000000000 */
[----:B------:R-:W-:Y:S02]  /*0ff0*/  IMAD.X R5, R2, 0x1, R5, P0 ;  /* 0x0000000102057824 */ /* 0x000fe400000e0605 */
[----:B------:R-:W-:Y:S01]  /*1000*/  IMAD.U32 R6, RZ, RZ, UR55 ;  /* 0x00000037ff067e24 */ /* 0x000fe2000f8e00ff */
[----:B------:R-:W-:-:S02]  /*1010*/  ISETP.NE.AND P0, PT, R25, RZ, PT ;  /* 0x000000ff1900720c */ /* 0x000fc40003f05270 */
[C---:B0-----:R-:W-:Y:S02]  /*1020*/  IADD3 R22, P1, P2, R7.reuse, R22, R7 ;  /* 0x0000001607167210 */ /* 0x041fe40007a3e007 */
[C---:B------:R-:W-:Y:S02]  /*1030*/  LEA R24, P4, R7.reuse, R24, 0x4 ;  /* 0x0000001807187211 */ /* 0x040fe400078820ff */
[----:B------:R-:W-:Y:S02]  /*1040*/  IADD3 R27, P3, PT, R22, R7, RZ ;  /* 0x00000007161b7210 */ /* 0x000fe40007f7e0ff */
[----:B------:R-:W-:Y:S01]  /*1050*/  LEA.HI.X R2, R7, R2, R6, 0x4, P4 ;  /* 0x0000000207027211 */ /* 0x000fe200020f2406 */
[----:B--2---:R-:W-:-:S05]  /*1060*/  HADD2.F32 R0, -RZ, R30.H0_H0 ;  /* 0x2000001eff007230 */ /* 0x004fca0000004100 */
[----:B------:R-:W-:Y:S01]  /*1070*/  FFMA R3, R0, R0, R3 ;  /* 0x0000000000037223 */ /* 0x000fe20000000003 */
[----:B------:R-:W-:-:S04]  /*1080*/  MOV R0, UR55 ;  /* 0x0000003700007c02 */ /* 0x000fc80008000f00 */
[----:B------:R1:W-:Y:S01]  /*1090*/  STG.E desc[UR40][R4.64], R3 ;  /* 0x0000000304007986 */ /* 0x0003e2000c101928 */
[----:B------:R-:W-:-:S04]  /*10a0*/  IADD3.X R23, PT, PT, R0, UR55, R23, P1, P2 ;  /* 0x0000003700177c10 */ /* 0x000fc80008fe4417 */
[----:B------:R-:W-:Y:S01]  /*10b0*/  IADD3.X R26, PT, PT, R23, UR55, RZ, P3, !PT ;  /* 0x00000037171a7c10 */ /* 0x000fe20009ffe4ff */
[----:B------:R-:W-:Y:S06]  /*10c0*/  @P0 BRA `(.L_x_94) ;  /* 0xfffffff000800947 */ /* 0x000fec000383ffff */
[----:B------:R-:W-:Y:S05]  /*10d0*/  BSYNC.RECONVERGENT B7 ;  /* 0x0000000000077941 */ /* 0x000fea0003800200 */
.L_x_73:
[----:B------:R-:W0:Y:S02]  /*10e0*/  LDCU UR4, c[0x0][0x394] ;  /* 0x00007280ff0477ac */ /* 0x000e240008000800 */
[----:B0-----:R-:W-:-:S06]  /*10f0*/  ULOP3.LUT UR4, UR4, 0x3, URZ, 0xc0, !UPT ;  /* 0x0000000304047892 */ /* 0x001fcc000f8ec0ff */
[----:B------:R-:W-:-:S13]  /*1100*/  ISETP.NE.AND P0, PT, RZ, UR4, PT ;  /* 0x00000004ff007c0c */ /* 0x000fda000bf05270 */
[----:B------:R-:W-:Y:S05]  /*1110*/  @!P0 EXIT ;  /* 0x000000000000894d */ /* 0x000fea0003800000 */
[----:B------:R-:W-:-:S09]  /*1120*/  UISETP.NE.AND UP0, UPT, UR4, 0x1, UPT ;  /* 0x000000010400788c */ /* 0x000fd2000bf05270 */
[----:B------:R-:W-:Y:S05]  /*1130*/  BRA.U !UP0, `(.L_x_95) ;  /* 0x0000000508cc7547 */ /* 0x000fea000b800000 */
        /* <DEDUP_REMOVED lines=13> */
[----:B-1----:R-:W-:Y:S01]  /*1210*/  IMAD.MOV.U32 R4, RZ, RZ, R27 ;  /* 0x000000ffff047224 */ /* 0x002fe200078e001b */
[----:B------:R-:W1:Y:S01]  /*1220*/  F2F.F64.F32 R6, R0 ;  /* 0x0000000000067310 */ /* 0x000e620000201800 */
[----:B------:R-:W-:Y:S02]  /*1230*/  IMAD.MOV.U32 R5, RZ, RZ, R26 ;  /* 0x000000ffff057224 */ /* 0x000fe400078e001a */
[----:B------:R-:W2:Y:S03]  /*1240*/  LDC.64 R2, c[0x4][R2] ;  /* 0x0100000002027b82 */ /* 0x000ea60000000a00 */
[----:B-1----:R0:W-:Y:S02]  /*1250*/  STL.128 [R1], R4 ;  /* 0x0000000401007387 */ /* 0x0021e40000100c00 */
[----:B0-----:R-:W-:Y:S01]  /*1260*/  MOV R4, UR4 ;  /* 0x0000000400047c02 */ /* 0x001fe20008000f00 */
[----:B------:R-:W-:-:S02]  /*1270*/  IMAD.U32 R5, RZ, RZ, UR5 ;  /* 0x00000005ff057e24 */ /* 0x000fc4000f8e00ff */
[----:B------:R-:W-:Y:S02]  /*1280*/  IMAD.U32 R6, RZ, RZ, UR43 ;  /* 0x0000002bff067e24 */ /* 0x000fe4000f8e00ff */
[----:B------:R-:W-:-:S07]  /*1290*/  IMAD.U32 R7, RZ, RZ, UR42 ;  /* 0x0000002aff077e24 */ /* 0x000fce000f8e00ff */
[----:B------:R-:W-:-:S07]  /*12a0*/  LEPC R20, `(.L_x_97) ;  /* 0x000000001014794e */ /* 0x000fce0000000000 */
[----:B--2---:R-:W-:Y:S05]  /*12b0*/  CALL.ABS.NOINC R2 ;  /* 0x0000000002007343 */ /* 0x004fea0003c00000 */
.L_x_97:
[----:B------:R-:W-:Y:S05]  /*12c0*/  BSYNC.RECONVERGENT B6 ;  /* 0x0000000000067941 */ /* 0x000fea0003800200 */
.L_x_96:
        /* <DEDUP_REMOVED lines=10> */
[----:B------:R-:W-:Y:S02]  /*1370*/  MOV R5, R26 ;  /* 0x0000001a00057202 */ /* 0x000fe40000000f00 */
[----:B------:R-:W2:Y:S03]  /*1380*/  LDC.64 R2, c[0x4][R2] ;  /* 0x0100000002027b82 */ /* 0x000ea60000000a00 */
[----:B-1----:R0:W-:Y:S02]  /*1390*/  STL.128 [R1], R4 ;  /* 0x0000000401007387 */ /* 0x0021e40000100c00 */
[----:B0-----:R-:W-:-:S02]  /*13a0*/  IMAD.U32 R4, RZ, RZ, UR4 ;  /* 0x00000004ff047e24 */ /* 0x001fc4000f8e00ff */
[----:B------:R-:W-:Y:S02]  /*13b0*/  IMAD.U32 R5, RZ, RZ, UR5 ;  /* 0x00000005ff057e24 */ /* 0x000fe4000f8e00ff */
[----:B------:R-:W-:Y:S02]  /*13c0*/  IMAD.U32 R6, RZ, RZ, UR43 ;  /* 0x0000002bff067e24 */ /* 0x000fe4000f8e00ff */
[----:B------:R-:W-:-:S07]  /*13d0*/  IMAD.U32 R7, RZ, RZ, UR42 ;  /* 0x0000002aff077e24 */ /* 0x000fce000f8e00ff */
[----:B------:R-:W-:-:S07]  /*13e0*/  LEPC R20, `(.L_x_100) ;  /* 0x000000001014794e */ /* 0x000fce0000000000 */
[----:B--2---:R-:W-:Y:S05]  /*13f0*/  CALL.ABS.NOINC R2 ;  /* 0x0000000002007343 */ /* 0x004fea0003c00000 */
.L_x_100:
[----:B------:R0:W5:Y:S02]  /*1400*/  LDG.E.U16 R2, desc[UR40][R16.64+0x2] ;  /* 0x0000022810027981 */ /* 0x000164000c1e1500 */
.L_x_99:
[----:B------:R-:W-:Y:S05]  /*1410*/  BSYNC.RECONVERGENT B6 ;  /* 0x0000000000067941 */ /* 0x000fea0003800200 */
.L_x_98:
[----:B------:R0:W2:Y:S01]  /*1420*/  LDG.E.U16 R0, desc[UR40][R16.64] ;  /* 0x0000002810007981 */ /* 0x0000a2000c1e1500 */
[----:B------:R-:W3:Y:S01]  /*1430*/  LDC R6, c[0x0][0x398] ;  /* 0x0000e600ff067b82 */ /* 0x000ee20000000800 */
[----:B------:R-:W4:Y:S01]  /*1440*/  LDCU.64 UR4, c[0x0][0x388] ;  /* 0x00007100ff0477ac */ /* 0x000f220008000a00 */
[----:B-----5:R-:W-:Y:S01]  /*1450*/  HADD2.F32 R2, -RZ, R2.H0_H0 ;  /* 0x20000002ff027230 */ /* 0x020fe20000004100 */
[----:B-1----:R-:W-:-:S04]  /*1460*/  MOV R5, UR55 ;  /* 0x0000003700057c02 */ /* 0x002fc80008000f00 */
[----:B------:R-:W-:Y:S01]  /*1470*/  FMUL R3, R2, R2 ;  /* 0x0000000202037220 */ /* 0x000fe20000400000 */
[----:B----4-:R-:W-:-:S04]  /*1480*/  IADD3 R22, P0, PT, R22, UR4, RZ ;  /* 0x0000000416167c10 */ /* 0x010fc8000ff1e0ff */
[----:B------:R-:W-:Y:S01]  /*1490*/  IADD3.X R23, PT, PT, R19, UR5, RZ, P0, !PT ;  /* 0x0000000513177c10 */ /* 0x000fe200087fe4ff */
[C---:B---3--:R-:W-:Y:S01]  /*14a0*/  IMAD.SHL.U32 R18, R6.reuse, 0x4, RZ ;  /* 0x0000000406127824 */ /* 0x048fe200078e00ff */
[----:B------:R-:W-:-:S04]  /*14b0*/  SHF.L.U64.HI R2, R6, 0x2, R5 ;  /* 0x0000000206027819 */ /* 0x000fc80000010205 */
[----:B0-----:R-:W-:-:S05]  /*14c0*/  IADD3 R16, P1, PT, R18, R16, RZ ;  /* 0x0000001012107210 */ /* 0x001fca0007f3e0ff */
[----:B------:R-:W-:Y:S02]  /*14d0*/  IMAD.X R17, R2, 0x1, R17, P1 ;  /* 0x0000000102117824 */ /* 0x000fe400008e0611 */
[----:B--2---:R-:W-:-:S05]  /*14e0*/  HADD2.F32 R0, -RZ, R0.H0_H0 ;  /* 0x20000000ff007230 */ /* 0x004fca0000004100 */
[----:B------:R-:W-:-:S05]  /*14f0*/  FFMA R3, R0, R0, R3 ;  /* 0x0000000000037223 */ /* 0x000fca0000000003 */
[----:B------:R0:W-:Y:S04]  /*1500*/  STG.E desc[UR40][R22.64], R3 ;  /* 0x0000000316007986 */ /* 0x0001e8000c101928 */
[----:B------:R-:W2:Y:S01]  /*1510*/  LDG.E.U16 R4, desc[UR40][R16.64] ;  /* 0x0000002810047981 */ /* 0x000ea2000c1e1500 */
[----:B------:R-:W-:Y:S01]  /*1520*/  IADD3 R27, P1, PT, R27, R6, RZ ;  /* 0x000000061b1b7210 */ /* 0x000fe20007f3e0ff */
        /* <DEDUP_REMOVED lines=19> */
.L_x_102:
[----:B------:R-:W-:Y:S05]  /*1660*/  BSYNC.RECONVERGENT B6 ;  /* 0x0000000000067941 */ /* 0x000fea0003800200 */
.L_x_101:
        /* <DEDUP_REMOVED lines=8> */
[----:B------:R-:W-:Y:S01]  /*16f0*/  IMAD.MOV.U32 R4, RZ, RZ, R27 ;  /* 0x000000ffff047224 */ /* 0x000fe200078e001b */
[----:B------:R-:W-:Y:S01]  /*1700*/  MOV R5, R26 ;  /* 0x0000001a00057202 */ /* 0x000fe20000000f00 */
[----:B------:R-:W1:Y:S01]  /*1710*/  F2F.F64.F32 R6, R0 ;  /* 0x0000000000067310 */ /* 0x000e620000201800 */
        /* <DEDUP_REMOVED lines=8> */
.L_x_105:
[----:B------:R0:W5:Y:S02]  /*17a0*/  LDG.E.U16 R3, desc[UR40][R16.64+0x2] ;  /* 0x0000022810037981 */ /* 0x000164000c1e1500 */
.L_x_104:
[----:B------:R-:W-:Y:S05]  /*17b0*/  BSYNC.RECONVERGENT B6 ;  /* 0x0000000000067941 */ /* 0x000fea0003800200 */
.L_x_103:
[----:B0-----:R-:W2:Y:S01]  /*17c0*/  LDG.E.U16 R16, desc[UR40][R16.64] ;  /* 0x0000002810107981 */ /* 0x001ea2000c1e1500 */
[----:B-----5:R-:W-:Y:S01]  /*17d0*/  HADD2.F32 R3, -RZ, R3.H0_H0 ;  /* 0x20000003ff037230 */ /* 0x020fe20000004100 */
[----:B------:R-:W-:Y:S01]  /*17e0*/  IADD3 R18, P0, PT, R22, R18, RZ ;  /* 0x0000001216127210 */ /* 0x000fe20007f1e0ff */
[----:B------:R-:W0:Y:S03]  /*17f0*/  LDCU UR4, c[0x0][0x398] ;  /* 0x00007300ff0477ac */ /* 0x000e260008000800 */
[----:B------:R-:W-:Y:S01]  /*1800*/  FMUL R3, R3, R3 ;  /* 0x0000000303037220 */ /* 0x000fe20000400000 */
[----:B------:R-:W-:Y:S02]  /*1810*/  IADD3.X R19, PT, PT, R23, R2, RZ, P0, !PT ;  /* 0x0000000217137210 */ /* 0x000fe400007fe4ff */
[----:B0-----:R-:W-:-:S04]  /*1820*/  IADD3 R27, P0, PT, R27, UR4, RZ ;  /* 0x000000041b1b7c10 */ /* 0x001fc8000ff1e0ff */
[----:B------:R-:W-:Y:S01]  /*1830*/  IADD3.X R26, PT, PT, R26, UR55, RZ, P0, !PT ;  /* 0x000000371a1a7c10 */ /* 0x000fe200087fe4ff */
[----:B--2---:R-:W-:-:S05]  /*1840*/  HADD2.F32 R0, -RZ, R16.H0_H0 ;  /* 0x20000010ff007230 */ /* 0x004fca0000004100 */
[----:B------:R-:W-:-:S05]  /*1850*/  FFMA R3, R0, R0, R3 ;  /* 0x0000000000037223 */ /* 0x000fca0000000003 */
[----:B------:R0:W-:Y:S02]  /*1860*/  STG.E desc[UR40][R18.64], R3 ;  /* 0x0000000312007986 */ /* 0x0001e4000c101928 */
.L_x_95:
[----:B------:R-:W2:Y:S02]  /*1870*/  LDC R0, c[0x0][0x394] ;  /* 0x0000e500ff007b82 */ /* 0x000ea40000000800 */
[----:B--2---:R-:W-:-:S04]  /*1880*/  LOP3.LUT R0, R0, 0x1, RZ, 0xc0, !PT ;  /* 0x0000000100007812 */ /* 0x004fc800078ec0ff */
[----:B------:R-:W-:-:S13]  /*1890*/  ISETP.NE.U32.AND P0, PT, R0, 0x1, PT ;  /* 0x000000010000780c */ /* 0x000fda0003f05070 */
[----:B------:R-:W-:Y:S05]  /*18a0*/  @P0 EXIT ;  /* 0x000000000000094d */ /* 0x000fea0003800000 */
[----:B------:R-:W2:Y:S01]  /*18b0*/  LDCU.64 UR4, c[0x0][0x380] ;  /* 0x00007000ff0477ac */ /* 0x000ea20008000a00 */
[----:B------:R-:W-:Y:S02]  /*18c0*/  IMAD.MOV.U32 R16, RZ, RZ, R27 ;  /* 0x000000ffff107224 */ /* 0x000fe400078e001b */
[----:B------:R-:W-:Y:S02]  /*18d0*/  IMAD.MOV.U32 R17, RZ, RZ, R26 ;  /* 0x000000ffff117224 */ /* 0x000fe400078e001a */
[----:B------:R-:W-:-:S03]  /*18e0*/  IMAD.SHL.U32 R2, R16, 0x4, RZ ;  /* 0x0000000410027824 */ /* 0x000fc600078e00ff */
[----:B------:R-:W-:Y:S02]  /*18f0*/  SHF.L.U64.HI R24, R16, 0x2, R17 ;  /* 0x0000000210187819 */ /* 0x000fe40000010211 */
[----:B--2---:R-:W-:-:S04]  /*1900*/  IADD3 R22, P0, PT, R2, UR4, RZ ;  /* 0x0000000402167c10 */ /* 0x004fc8000ff1e0ff */
[----:B------:R-:W-:-:S05]  /*1910*/  IADD3.X R23, PT, PT, R24, UR5, RZ, P0, !PT ;  /* 0x0000000518177c10 */ /* 0x000fca00087fe4ff */
[----:B0-----:R-:W2:Y:S01]  /*1920*/  LDG.E.U16 R18, desc[UR40][R22.64] ;  /* 0x0000002816127981 */ /* 0x001ea2000c1e1500 */
        /* <DEDUP_REMOVED lines=8> */
[----:B------:R0:W2:Y:S01]  /*19b0*/  LDC.64 R8, c[0x4][R0] ;  /* 0x0100000000087b82 */ /* 0x0000a20000000a00 */
[----:B------:R-:W3:Y:S01]  /*19c0*/  F2F.F64.F32 R18, R18 ;  /* 0x0000001200127310 */ /* 0x000ee20000201800 */
[----:B------:R-:W-:Y:S02]  /*19d0*/  IMAD.U32 R7, RZ, RZ, UR42 ;  /* 0x0000002aff077e24 */ /* 0x000fe4000f8e00ff */
[----:B-1----:R-:W-:Y:S01]  /*19e0*/  IMAD.U32 R4, RZ, RZ, UR4 ;  /* 0x00000004ff047e24 */ /* 0x002fe2000f8e00ff */
[----:B---3--:R0:W-:Y:S01]  /*19f0*/  STL.128 [R1], R16 ;  /* 0x0000001001007387 */ /* 0x0081e20000100c00 */
[----:B------:R-:W-:-:S07]  /*1a00*/  MOV R5, UR5 ;  /* 0x0000000500057c02 */ /* 0x000fce0008000f00 */
[----:B------:R-:W-:-:S07]  /*1a10*/  LEPC R20, `(.L_x_107) ;  /* 0x000000001014794e */ /* 0x000fce0000000000 */
[----:B0-2---:R-:W-:Y:S05]  /*1a20*/  CALL.ABS.NOINC R8 ;  /* 0x0000000008007343 */ /* 0x005fea0003c00000 */
.L_x_107:
[----:B------:R-:W-:Y:S05]  /*1a30*/  BSYNC.RECONVERGENT B6 ;  /* 0x0000000000067941 */ /* 0x000fea0003800200 */
.L_x_106:
[----:B-1----:R-:W2:Y:S01]  /*1a40*/  LDG.E.U16 R3, desc[UR40][R22.64+0x2] ;  /* 0x0000022816037981 */ /* 0x002ea2000c1e1500 */
        /* <DEDUP_REMOVED lines=8> */
[----:B------:R-:W1:Y:S01]  /*1ad0*/  F2F.F64.F32 R18, R0 ;  /* 0x0000000000127310 */ /* 0x000e620000201800 */
[----:B------:R2:W3:Y:S01]  /*1ae0*/  LDC.64 R8, c[0x4][R3] ;  /* 0x0100000003087b82 */ /* 0x0004e20000000a00 */
[----:B------:R-:W-:Y:S01]  /*1af0*/  IMAD.U32 R7, RZ, RZ, UR42 ;  /* 0x0000002aff077e24 */ /* 0x000fe2000f8e00ff */
[----:B-1----:R2:W-:Y:S01]  /*1b00*/  STL.128 [R1], R16 ;  /* 0x0000001001007387 */ /* 0x0025e20000100c00 */
[----:B0-----:R-:W-:Y:S01]  /*1b10*/  IMAD.U32 R4, RZ, RZ, UR4 ;  /* 0x00000004ff047e24 */ /* 0x001fe2000f8e00ff */
[----:B------:R-:W-:-:S07]  /*1b20*/  MOV R5, UR5 ;  /* 0x0000000500057c02 */ /* 0x000fce0008000f00 */
[----:B------:R-:W-:-:S07]  /*1b30*/  LEPC R20, `(.L_x_110) ;  /* 0x000000001014794e */ /* 0x000fce0000000000 */
[----:B--23--:R-:W-:Y:S05]  /*1b40*/  CALL.ABS.NOINC R8 ;  /* 0x0000000008007343 */ /* 0x00cfea0003c00000 */
.L_x_110:
[----:B------:R0:W5:Y:S02]  /*1b50*/  LDG.E.U16 R3, desc[UR40][R22.64+0x2] ;  /* 0x0000022816037981 */ /* 0x000164000c1e1500 */
.L_x_109:
[----:B------:R-:W-:Y:S05]  /*1b60*/  BSYNC.RECONVERGENT B6 ;  /* 0x0000000000067941 */ /* 0x000fea0003800200 */
.L_x_108:
[----:B0-----:R-:W2:Y:S01]  /*1b70*/  LDG.E.U16 R22, desc[UR40][R22.64] ;  /* 0x0000002816167981 */ /* 0x001ea2000c1e1500 */
[----:B------:R-:W0:Y:S01]  /*1b80*/  LDCU.64 UR4, c[0x0][0x388] ;  /* 0x00007100ff0477ac */ /* 0x000e220008000a00 */
[----:B-----5:R-:W-:-:S05]  /*1b90*/  HADD2.F32 R3, -RZ, R3.H0_H0 ;  /* 0x20000003ff037230 */ /* 0x020fca0000004100 */
[----:B------:R-:W-:Y:S01]  /*1ba0*/  FMUL R5, R3, R3 ;  /* 0x0000000303057220 */ /* 0x000fe20000400000 */
[----:B0-----:R-:W-:-:S04]  /*1bb0*/  IADD3 R2, P0, PT, R2, UR4, RZ ;  /* 0x0000000402027c10 */ /* 0x001fc8000ff1e0ff */
[----:B------:R-:W-:Y:S01]  /*1bc0*/  IADD3.X R3, PT, PT, R24, UR5, RZ, P0, !PT ;  /* 0x0000000518037c10 */ /* 0x000fe200087fe4ff */
[----:B--2---:R-:W-:-:S05]  /*1bd0*/  HADD2.F32 R0, -RZ, R22.H0_H0 ;  /* 0x20000016ff007230 */ /* 0x004fca0000004100 */
[----:B------:R-:W-:-:S05]  /*1be0*/  FFMA R5, R0, R0, R5 ;  /* 0x0000000000057223 */ /* 0x000fca0000000005 */
[----:B------:R-:W-:Y:S01]  /*1bf0*/  STG.E desc[UR40][R2.64], R5 ;  /* 0x0000000502007986 */ /* 0x000fe2000c101928 */
[----:B------:R-:W-:Y:S05]  /*1c00*/  EXIT ;  /* 0x000000000000794d */ /* 0x000fea0003800000 */
.L_x_111:
        /* <DEDUP_REMOVED lines=15> */
.L_x_131:


//--------------------- .text._Z14char2float_gpuPaP6__halfiii --------------------------
	.section	.text._Z14char2float_gpuPaP6__halfiii,"ax",@progbits
	.align	128
        .global         _Z14char2float_gpuPaP6__halfiii
        .type           _Z14char2float_gpuPaP6__halfiii,@function
        .size           _Z14char2float_gpuPaP6__halfiii,(.L_x_132 - _Z14char2float_gpuPaP6__halfiii)
        .other          _Z14char2float_gpuPaP6__halfiii,@"STO_CUDA_ENTRY STV_DEFAULT"
_Z14char2float_gpuPaP6__halfiii:
.text._Z14char2float_gpuPaP6__halfiii:
[----:B------:R-:W-:Y:S08]  /*0000*/  LDC R1, c[0x0][0x37c] ;  /* 0x0000df00ff017b82 */ /* 0x000ff00000000800 */
[----:B------:R-:W0:Y:S02]  /*0010*/  LDC.64 R2, c[0x0][0x390] ;  /* 0x0000e400ff027b82 */ /* 0x000e240000000a00 */
[----:B0-----:R-:W-:-:S13]  /*0020*/  ISETP.GE.AND P0, PT, R3, 0x1, PT ;  /* 0x000000010300780c */ /* 0x001fda0003f06270 */
[----:B------:R-:W-:Y:S05]  /*0030*/  @!P0 EXIT ;  /* 0x000000000000894d */ /* 0x000fea0003800000 */
[----:B------:R-:W0:Y:S01]  /*0040*/  S2R R19, SR_CTAID.X ;  /* 0x0000000000137919 */ /* 0x000e220000002500 */
[C---:B------:R-:W-:Y:S01]  /*0050*/  ISETP.GE.U32.AND P0, PT, R3.reuse, 0x10, PT ;  /* 0x000000100300780c */ /* 0x040fe20003f06070 */
[----:B------:R-:W-:Y:S01]  /*0060*/  IMAD.MOV.U32 R21, RZ, RZ, RZ ;  /* 0x000000ffff157224 */ /* 0x000fe200078e00ff */
[----:B------:R-:W1:Y:S01]  /*0070*/  LDCU.64 UR4, c[0x0][0x358] ;  /* 0x00006b00ff0477ac */ /* 0x000e620008000a00 */
[----:B------:R-:W2:Y:S01]  /*0080*/  S2R R0, SR_TID.X ;  /* 0x0000000000007919 */ /* 0x000ea20000002100 */
[----:B------:R-:W-:Y:S01]  /*0090*/  LOP3.LUT R18, R3, 0xf, RZ, 0xc0, !PT ;  /* 0x0000000f03127812 */ /* 0x000fe200078ec0ff */
[----:B0-----:R-:W-:-:S04]  /*00a0*/  IMAD R17, R19, R2, RZ ;  /* 0x0000000213117224 */ /* 0x001fc800078e02ff */
[----:B------:R-:W-:Y:S01]  /*00b0*/  IMAD R19, R19, 0x2, R17 ;  /* 0x0000000213137824 */ /* 0x000fe200078e0211 */
[----:B--2---:R-:W-:-:S04]  /*00c0*/  IADD3 R2, P2, PT, R17, R0, RZ ;  /* 0x0000000011027210 */ /* 0x004fc80007f5e0ff */
[----:B------:R-:W-:Y:S01]  /*00d0*/  IADD3 R4, P1, PT, R19, R0, RZ ;  /* 0x0000000013047210 */ /* 0x000fe20007f3e0ff */
[----:B------:R-:W-:-:S04]  /*00e0*/  IMAD.X R7, RZ, RZ, R21, P2 ;  /* 0x000000ffff077224 */ /* 0x000fc800010e0615 */
[----:B------:R-:W-:Y:S01]  /*00f0*/  IMAD.X R5, RZ, RZ, RZ, P1 ;  /* 0x000000ffff057224 */ /* 0x000fe200008e06ff */
[----:B-1----:R-:W-:Y:S07]  /*0100*/  @!P0 BRA `(.L_x_112) ;  /* 0x0000000400dc8947 */ /* 0x002fee0003800000 */
[----:B------:R-:W0:Y:S01]  /*0110*/  LDC R23, c[0x0][0x398] ;  /* 0x0000e600ff177b82 */ /* 0x000e220000000800 */
[----:B------:R-:W1:Y:S01]  /*0120*/  LDCU.128 UR8, c[0x0][0x380] ;  /* 0x00007000ff0877ac */ /* 0x000e620008000c00 */
[----:B------:R-:W-:-:S05]  /*0130*/  LOP3.LUT R16, R3, 0x7ffffff0, RZ, 0xc0, !PT ;  /* 0x7ffffff003107812 */ /* 0x000fca00078ec0ff */
[----:B------:R-:W-:Y:S01]  /*0140*/  IMAD.MOV R16, RZ, RZ, -R16 ;  /* 0x000000ffff107224 */ /* 0x000fe200078e0a10 */
[C---:B-1----:R-:W-:Y:S02]  /*0150*/  LEA R8, P0, R4.reuse, UR10, 0x1 ;  /* 0x0000000a04087c11 */ /* 0x042fe4000f8008ff */
[----:B------:R-:W-:Y:S02]  /*0160*/  IADD3 R25, P1, PT, R17, UR8, RZ ;  /* 0x0000000811197c10 */ /* 0x000fe4000ff3e0ff */
[----:B------:R-:W-:Y:S02]  /*0170*/  LEA.HI.X R9, R4, UR11, R5, 0x1, P0 ;  /* 0x0000000b04097c11 */ /* 0x000fe400080f0c05 */
[----:B------:R-:W-:Y:S02]  /*0180*/  IADD3.X R2, PT, PT, RZ, UR9, RZ, P1, !PT ;  /* 0x00000009ff027c10 */ /* 0x000fe40008ffe4ff */
[----:B0-----:R-:W-:-:S07]  /*0190*/  SHF.R.S32.HI R27, RZ, 0x1f, R23 ;  /* 0x0000001fff1b7819 */ /* 0x001fce0000011417 */
.L_x_113:
[----:B------:R-:W-:-:S05]  /*01a0*/  IADD3 R4, P0, PT, R0, R25, RZ ;  /* 0x0000001900047210 */ /* 0x000fca0007f1e0ff */
[----:B------:R-:W-:-:S05]  /*01b0*/  IMAD.X R5, R21, 0x1, R2, P0 ;  /* 0x0000000115057824 */ /* 0x000fca00000e0602 */
[----:B-1----:R0:W2:Y:S01]  /*01c0*/  LDG.E.S8 R6, desc[UR4][R4.64] ;  /* 0x0000000404067981 */ /* 0x0020a2000c1e1300 */
[----:B------:R-:W-:-:S05]  /*01d0*/  IADD3 R10, P0, PT, R4, R23, RZ ;  /* 0x00000017040a7210 */ /* 0x000fca0007f1e0ff */
[----:B------:R-:W-:Y:S02]  /*01e0*/  IMAD.X R11, R27, 0x1, R5, P0 ;  /* 0x000000011b0b7824 */ /* 0x000fe400000e0605 */
[----:B0-----:R-:W-:Y:S01]  /*01f0*/  IMAD.MOV.U32 R4, RZ, RZ, R8 ;  /* 0x000000ffff047224 */ /* 0x001fe200078e0008 */
[----:B------:R-:W-:Y:S01]  /*0200*/  MOV R5, R9 ;  /* 0x0000000900057202 */ /* 0x000fe20000000f00 */
[----:B--2---:R-:W0:Y:S04]  /*0210*/  I2F.F16 R7, R6 ;  /* 0x0000000600077306 */ /* 0x004e280000200c00 */
[----:B0-----:R0:W-:Y:S04]  /*0220*/  STG.E.U16 desc[UR4][R4.64], R7 ;  /* 0x0000000704007986 */ /* 0x0011e8000c101504 */
[----:B------:R-:W2:Y:S01]  /*0230*/  LDG.E.S8 R14, desc[UR4][R10.64] ;  /* 0x000000040a0e7981 */ /* 0x000ea2000c1e1300 */
[----:B------:R-:W-:Y:S01]  /*0240*/  IADD3 R28, P0, PT, R10, R23, RZ ;  /* 0x000000170a1c7210 */ /* 0x000fe20007f1e0ff */
[----:B------:R-:W-:-:S04]  /*0250*/  IMAD.WIDE R8, R23, 0x2, R4 ;  /* 0x0000000217087825 */ /* 0x000fc800078e0204 */
[----:B------:R-:W-:Y:S01]  /*0260*/  IMAD.X R29, R27, 0x1, R11, P0 ;  /* 0x000000011b1d7824 */ /* 0x000fe200000e060b */
[----:B--2---:R-:W1:Y:S02]  /*0270*/  I2F.F16 R20, R14 ;  /* 0x0000000e00147306 */ /* 0x004e640000200c00 */
[----:B-1----:R1:W-:Y:S04]  /*0280*/  STG.E.U16 desc[UR4][R8.64], R20 ;  /* 0x0000001408007986 */ /* 0x0023e8000c101504 */
[----:B------:R-:W2:Y:S01]  /*0290*/  LDG.E.S8 R22, desc[UR4][R28.64] ;  /* 0x000000041c167981 */ /* 0x000ea2000c1e1300 */
[----:B------:R-:W-:Y:S01]  /*02a0*/  IADD3 R12, P0, PT, R28, R23, RZ ;  /* 0x000000171c0c7210 */ /* 0x000fe20007f1e0ff */
[----:B0-----:R-:W-:-:S04]  /*02b0*/  IMAD.WIDE R6, R23, 0x2, R8 ;  /* 0x0000000217067825 */ /* 0x001fc800078e0208 */
[----:B------:R-:W-:Y:S01]  /*02c0*/  IMAD.X R13, R27, 0x1, R29, P0 ;  /* 0x000000011b0d7824 */ /* 0x000fe200000e061d */
[----:B--2---:R-:W0:Y:S02]  /*02d0*/  I2F.F16 R22, R22 ;  /* 0x0000001600167306 */ /* 0x004e240000200c00 */
[----:B0-----:R0:W-:Y:S04]  /*02e0*/  STG.E.U16 desc[UR4][R6.64], R22 ;  /* 0x0000001606007986 */ /* 0x0011e8000c101504 */
[----:B------:R-:W2:Y:S01]  /*02f0*/  LDG.E.S8 R24, desc[UR4][R12.64] ;  /* 0x000000040c187981 */ /* 0x000ea2000c1e1300 */
[----:B------:R-:W-:Y:S01]  /*0300*/  IADD3 R14, P0, PT, R12, R23, RZ ;  /* 0x000000170c0e7210 */ /* 0x000fe20007f1e0ff */
[----:B------:R-:W-:-:S04]  /*0310*/  IMAD.WIDE R10, R23, 0x2, R6 ;  /* 0x00000002170a7825 */ /* 0x000fc800078e0206 */
[----:B------:R-:W-:Y:S01]  /*0320*/  IMAD.X R15, R27, 0x1, R13, P0 ;  /* 0x000000011b0f7824 */ /* 0x000fe200000e060d */
[----:B--2---:R-:W2:Y:S02]  /*0330*/  I2F.F16 R24, R24 ;  /* 0x0000001800187306 */ /* 0x004ea40000200c00 */
[----:B--2---:R2:W-:Y:S04]  /*0340*/  STG.E.U16 desc[UR4][R10.64], R24 ;  /* 0x000000180a007986 */ /* 0x0045e8000c101504 */
[----:B-1----:R-:W3:Y:S01]  /*0350*/  LDG.E.S8 R20, desc[UR4][R14.64] ;  /* 0x000000040e147981 */ /* 0x002ee2000c1e1300 */
[----:B------:R-:W-:Y:S01]  /*0360*/  IADD3 R8, P0, PT, R14, R23, RZ ;  /* 0x000000170e087210 */ /* 0x000fe20007f1e0ff */
[----:B0-----:R-:W-:-:S03]  /*0370*/  IMAD.WIDE R6, R23, 0x2, R10 ;  /* 0x0000000217067825 */ /* 0x001fc600078e020a */
[----:B------:R-:W-:Y:S01]  /*0380*/  IADD3.X R9, PT, PT, R27, R15, RZ, P0, !PT ;  /* 0x0000000f1b097210 */ /* 0x000fe200007fe4ff */
[----:B---3--:R-:W0:Y:S02]  /*0390*/  I2F.F16 R29, R20 ;  /* 0x00000014001d7306 */ /* 0x008e240000200c00 */
[----:B0-----:R0:W-:Y:S04]  /*03a0*/  STG.E.U16 desc[UR4][R6.64], R29 ;  /* 0x0000001d06007986 */ /* 0x0011e8000c101504 */
[----:B------:R-:W3:Y:S01]  /*03b0*/  LDG.E.S8 R22, desc[UR4][R8.64] ;  /* 0x0000000408167981 */ /* 0x000ee2000c1e1300 */
[----:B------:R-:W-:Y:S01]  /*03c0*/  IADD3 R12, P0, PT, R8, R23, RZ ;  /* 0x00000017080c7210 */ /* 0x000fe20007f1e0ff */
[----:B--2---:R-:W-:-:S04]  /*03d0*/  IMAD.WIDE R10, R23, 0x2, R6 ;  /* 0x00000002170a7825 */ /* 0x004fc800078e0206 */
[----:B------:R-:W-:Y:S01]  /*03e0*/  IMAD.X R13, R27, 0x1, R9, P0 ;  /* 0x000000011b0d7824 */ /* 0x000fe200000e0609 */
[----:B---3--:R-:W1:Y:S02]  /*03f0*/  I2F.F16 R22, R22 ;  /* 0x0000001600167306 */ /* 0x008e640000200c00 */
        /* <DEDUP_REMOVED lines=9> */
[----:B-1----:R-:W-:-:S04]  /*0490*/  IMAD.WIDE R10, R23, 0x2, R6 ;  /* 0x00000002170a7825 */ /* 0x002fc800078e0206 */
[----:B------:R-:W-:Y:S01]  /*04a0*/  IMAD.X R9, R27, 0x1, R15, P0 ;  /* 0x000000011b097824 */ /* 0x000fe200000e060f */
[----:B--2---:R-:W1:Y:S02]  /*04b0*/  I2F.F16 R29, R24 ;  /* 0x00000018001d7306 */ /* 0x004e640000200c00 */
[----:B-1----:R1:W-:Y:S04]  /*04c0*/  STG.E.U16 desc[UR4][R10.64], R29 ;  /* 0x0000001d0a007986 */ /* 0x0023e8000c101504 */
[----:B------:R-:W2:Y:S01]  /*04d0*/  LDG.E.S8 R22, desc[UR4][R8.64] ;  /* 0x0000000408167981 */ /* 0x000ea2000c1e1300 */
[----:B------:R-:W-:Y:S01]  /*04e0*/  IADD3 R12, P0, PT, R8, R23, RZ ;  /* 0x00000017080c7210 */ /* 0x000fe20007f1e0ff */
[----:B0-----:R-:W-:-:S03]  /*04f0*/  IMAD.WIDE R6, R23, 0x2, R10 ;  /* 0x0000000217067825 */ /* 0x001fc600078e020a */
[----:B------:R-:W-:Y:S01]  /*0500*/  IADD3.X R13, PT, PT, R27, R9, RZ, P0, !PT ;  /* 0x000000091b0d7210 */ /* 0x000fe200007fe4ff */
        /* <DEDUP_REMOVED lines=39> */
[----:B------:R-:W-:Y:S01]  /*0780*/  VIADD R16, R16, 0x10 ;  /* 0x0000001010107836 */ /* 0x000fe20000000000 */
[----:B------:R-:W-:Y:S01]  /*0790*/  MOV R20, R0 ;  /* 0x0000000000147202 */ /* 0x000fe20000000f00 */
[----:B------:R-:W-:-:S03]  /*07a0*/  IMAD.WIDE R14, R23, 0x2, R6 ;  /* 0x00000002170e7825 */ /* 0x000fc600078e0206 */
[----:B------:R-:W-:Y:S01]  /*07b0*/  ISETP.NE.AND P0, PT, R16, RZ, PT ;  /* 0x000000ff1000720c */ /* 0x000fe20003f05270 */
[----:B------:R-:W-:-:S04]  /*07c0*/  IMAD.WIDE R20, R23, 0x10, R20 ;  /* 0x0000001017147825 */ /* 0x000fc800078e0214 */
[----:B------:R-:W-:-:S04]  /*07d0*/  IMAD.WIDE R4, R23, 0x20, R4 ;  /* 0x0000002017047825 */ /* 0x000fc800078e0204 */
[----:B------:R-:W-:Y:S02]  /*07e0*/  IMAD.MOV.U32 R0, RZ, RZ, R20 ;  /* 0x000000ffff007224 */ /* 0x000fe400078e0014 */
[----:B------:R-:W-:Y:S02]  /*07f0*/  IMAD.MOV.U32 R8, RZ, RZ, R4 ;  /* 0x000000ffff087224 */ /* 0x000fe400078e0004 */
[----:B------:R-:W-:Y:S01]  /*0800*/  IMAD.MOV.U32 R9, RZ, RZ, R5 ;  /* 0x000000ffff097224 */ /* 0x000fe200078e0005 */
[----:B--2---:R-:W0:Y:S02]  /*0810*/  I2F.F16 R24, R12 ;  /* 0x0000000c00187306 */ /* 0x004e240000200c00 */
[----:B0-----:R1:W-:Y:S01]  /*0820*/  STG.E.U16 desc[UR4][R14.64], R24 ;  /* 0x000000180e007986 */ /* 0x0013e2000c101504 */
[----:B------:R-:W-:Y:S05]  /*0830*/  @P0 BRA `(.L_x_113) ;  /* 0xfffffff800580947 */ /* 0x000fea000383ffff */
[-C--:B------:R-:W-:Y:S02]  /*0840*/  IADD3 R2, P1, PT, R17, R0.reuse, RZ ;  /* 0x0000000011027210 */ /* 0x080fe40007f3e0ff */
[----:B------:R-:W-:-:S03]  /*0850*/  IADD3 R4, P0, PT, R19, R0, RZ ;  /* 0x0000000013047210 */ /* 0x000fc60007f1e0ff */
[----:B-1----:R-:W-:Y:S01]  /*0860*/  IMAD.X R7, RZ, RZ, R21, P1 ;  /* 0x000000ffff077224 */ /* 0x002fe200008e0615 */
[----:B------:R-:W-:-:S09]  /*0870*/  IADD3.X R5, PT, PT, RZ, R21, RZ, P0, !PT ;  /* 0x00000015ff057210 */ /* 0x000fd200007fe4ff */
.L_x_112:
[----:B------:R-:W-:-:S13]  /*0880*/  ISETP.NE.AND P0, PT, R18, RZ, PT ;  /* 0x000000ff1200720c */ /* 0x000fda0003f05270 */
[----:B------:R-:W-:Y:S05]  /*0890*/  @!P0 EXIT ;  /* 0x000000000000894d */ /* 0x000fea0003800000 */
[----:B------:R-:W-:Y:S02]  /*08a0*/  ISETP.GE.U32.AND P1, PT, R18, 0x8, PT ;  /* 0x000000081200780c */ /* 0x000fe40003f26070 */
[----:B------:R-:W-:-:S04]  /*08b0*/  LOP3.LUT R14, R3, 0x7, RZ, 0xc0, !PT ;  /* 0x00000007030e7812 */ /* 0x000fc800078ec0ff */
[----:B------:R-:W-:-:S07]  /*08c0*/  ISETP.NE.AND P0, PT, R14, RZ, PT ;  /* 0x000000ff0e00720c */ /* 0x000fce0003f05270 */
[----:B------:R-:W-:Y:S06]  /*08d0*/  @!P1 BRA `(.L_x_114) ;  /* 0x0000000000e09947 */ /* 0x000fec0003800000 */
[----:B------:R-:W0:Y:S01]  /*08e0*/  LDCU.128 UR8, c[0x0][0x380] ;  /* 0x00007000ff0877ac */ /* 0x000e220008000c00 */
[----:B------:R-:W1:Y:S01]  /*08f0*/  LDC R0, c[0x0][0x398] ;  /* 0x0000e600ff007b82 */ /* 0x000e620000000800 */
[----:B0-----:R-:W-:-:S04]  /*0900*/  IADD3 R10, P1, PT, R2, UR8, RZ ;  /* 0x00000008020a7c10 */ /* 0x001fc8000ff3e0ff */
[----:B------:R-:W-:-:S05]  /*0910*/  IADD3.X R11, PT, PT, R7, UR9, RZ, P1, !PT ;  /* 0x00000009070b7c10 */ /* 0x000fca0008ffe4ff */
[----:B------:R-:W2:Y:S01]  /*0920*/  LDG.E.S8 R15, desc[UR4][R10.64] ;  /* 0x000000040a0f7981 */ /* 0x000ea2000c1e1300 */
[----:B------:R-:W-:Y:S02]  /*0930*/  LEA R8, P2, R4, UR10, 0x1 ;  /* 0x0000000a04087c11 */ /* 0x000fe4000f8408ff */
[----:B-1----:R-:W-:Y:S02]  /*0940*/  SHF.R.S32.HI R6, RZ, 0x1f, R0 ;  /* 0x0000001fff067819 */ /* 0x002fe40000011400 */
[----:B------:R-:W-:Y:S02]  /*0950*/  IADD3 R12, P1, PT, R10, R0, RZ ;  /* 0x000000000a0c7210 */ /* 0x000fe40007f3e0ff */
[----:B------:R-:W-:-:S03]  /*0960*/  LEA.HI.X R9, R4, UR11, R5, 0x1, P2 ;  /* 0x0000000b04097c11 */ /* 0x000fc600090f0c05 */
[----:B------:R-:W-:Y:S01]  /*0970*/  IMAD.X R13, R6, 0x1, R11, P1 ;  /* 0x00000001060d7824 */ /* 0x000fe200008e060b */
[----:B--2---:R-:W0:Y:S02]  /*0980*/  I2F.F16 R15, R15 ;  /* 0x0000000f000f7306 */ /* 0x004e240000200c00 */
        /* <DEDUP_REMOVED lines=38> */
[----:B------:R-:W-:-:S04]  /*0bf0*/  IMAD.WIDE R12, R0, 0x2, R8 ;  /* 0x00000002000c7825 */ /* 0x000fc800078e0208 */
[----:B------:R-:W-:Y:S02]  /*0c00*/  IMAD.MOV.U32 R6, RZ, RZ, R2 ;  /* 0x000000ffff067224 */ /* 0x000fe400078e0002 */
[----:B------:R-:W-:-:S04]  /*0c10*/  IMAD.WIDE R4, R0, 0x8, R4 ;  /* 0x0000000800047825 */ /* 0x000fc800078e0204 */
[----:B------:R-:W-:-:S04]  /*0c20*/  IMAD.WIDE R6, R0, 0x8, R6 ;  /* 0x0000000800067825 */ /* 0x000fc800078e0206 */
[----:B------:R-:W-:Y:S01]  /*0c30*/  IMAD.MOV.U32 R2, RZ, RZ, R6 ;  /* 0x000000ffff027224 */ /* 0x000fe200078e0006 */
[----:B--2---:R-:W0:Y:S02]  /*0c40*/  I2F.F16 R17, R20 ;  /* 0x0000001400117306 */ /* 0x004e240000200c00 */
[----:B0-----:R1:W-:Y:S04]  /*0c50*/  STG.E.U16 desc[UR4][R12.64], R17 ;  /* 0x000000110c007986 */ /* 0x0013e8000c101504 */
.L_x_114:
[----:B------:R-:W-:Y:S05]  /*0c60*/  @!P0 EXIT ;  /* 0x000000000000894d */ /* 0x000fea0003800000 */
[----:B------:R-:W-:Y:S02]  /*0c70*/  ISETP.GE.U32.AND P1, PT, R14, 0x4, PT ;  /* 0x000000040e00780c */ /* 0x000fe40003f26070 */
[----:B------:R-:W-:-:S04]  /*0c80*/  LOP3.LUT R3, R3, 0x3, RZ, 0xc0, !PT ;  /* 0x0000000303037812 */ /* 0x000fc800078ec0ff */
[----:B------:R-:W-:-:S07]  /*0c90*/  ISETP.NE.AND P0, PT, R3, RZ, PT ;  /* 0x000000ff0300720c */ /* 0x000fce0003f05270 */
[----:B------:R-:W-:Y:S06]  /*0ca0*/  @!P1 BRA `(.L_x_115) ;  /* 0x0000000000809947 */ /* 0x000fec0003800000 */
[----:B------:R-:W1:Y:S01]  /*0cb0*/  LDCU.128 UR8, c[0x0][0x380] ;  /* 0x00007000ff0877ac */ /* 0x000e620008000c00 */
[----:B------:R-:W0:Y:S01]  /*0cc0*/  LDC R0, c[0x0][0x398] ;  /* 0x0000e600ff007b82 */ /* 0x000e220000000800 */
[----:B-1----:R-:W-:-:S04]  /*0cd0*/  IADD3 R8, P1, PT, R2, UR8, RZ ;  /* 0x0000000802087c10 */ /* 0x002fc8000ff3e0ff */
[----:B------:R-:W-:-:S05]  /*0ce0*/  IADD3.X R9, PT, PT, R7, UR9, RZ, P1, !PT ;  /* 0x0000000907097c10 */ /* 0x000fca0008ffe4ff */
[----:B------:R-:W2:Y:S01]  /*0cf0*/  LDG.E.S8 R6, desc[UR4][R8.64] ;  /* 0x0000000408067981 */ /* 0x000ea2000c1e1300 */
[----:B------:R-:W-:Y:S02]  /*0d00*/  LEA R10, P1, R4, UR10, 0x1 ;  /* 0x0000000a040a7c11 */ /* 0x000fe4000f8208ff */
[----:B0-----:R-:W-:Y:S02]  /*0d10*/  SHF.R.S32.HI R17, RZ, 0x1f, R0 ;  /* 0x0000001fff117819 */ /* 0x001fe40000011400 */
[----:B------:R-:W-:Y:S02]  /*0d20*/  IADD3 R12, P2, PT, R8, R0, RZ ;  /* 0x00000000080c7210 */ /* 0x000fe40007f5e0ff */
[----:B------:R-:W-:-:S03]  /*0d30*/  LEA.HI.X R11, R4, UR11, R5, 0x1, P1 ;  /* 0x0000000b040b7c11 */ /* 0x000fc600088f0c05 */
[----:B------:R-:W-:Y:S01]  /*0d40*/  IMAD.X R13, R17, 0x1, R9, P2 ;  /* 0x00000001110d7824 */ /* 0x000fe200010e0609 */
[----:B--2---:R-:W0:Y:S02]  /*0d50*/  I2F.F16 R19, R6 ;  /* 0x0000000600137306 */ /* 0x004e240000200c00 */
[----:B0-----:R0:W-:Y:S04]  /*0d60*/  STG.E.U16 desc[UR4][R10.64], R19 ;  /* 0x000000130a007986 */ /* 0x0011e8000c101504 */
[----:B------:R-:W2:Y:S01]  /*0d70*/  LDG.E.S8 R18, desc[UR4][R12.64] ;  /* 0x000000040c127981 */ /* 0x000ea2000c1e1300 */
[----:B------:R-:W-:Y:S01]  /*0d80*/  IADD3 R14, P1, PT, R12, R0, RZ ;  /* 0x000000000c0e7210 */ /* 0x000fe20007f3e0ff */
[----:B------:R-:W-:-:S03]  /*0d90*/  IMAD.WIDE R8, R0, 0x2, R10 ;  /* 0x0000000200087825 */ /* 0x000fc600078e020a */
[----:B------:R-:W-:Y:S01]  /*0da0*/  IADD3.X R15, PT, PT, R17, R13, RZ, P1, !PT ;  /* 0x0000000d110f7210 */ /* 0x000fe20000ffe4ff */
[----:B--2---:R-:W1:Y:S02]  /*0db0*/  I2F.F16 R21, R18 ;  /* 0x0000001200157306 */ /* 0x004e640000200c00 */
[----:B-1----:R2:W-:Y:S04]  /*0dc0*/  STG.E.U16 desc[UR4][R8.64], R21 ;  /* 0x0000001508007986 */ /* 0x0025e8000c101504 */
[----:B------:R-:W3:Y:S01]  /*0dd0*/  LDG.E.S8 R20, desc[UR4][R14.64] ;  /* 0x000000040e147981 */ /* 0x000ee2000c1e1300 */
[----:B------:R-:W-:Y:S01]  /*0de0*/  IADD3 R16, P1, PT, R14, R0, RZ ;  /* 0x000000000e107210 */ /* 0x000fe20007f3e0ff */
[----:B0-----:R-:W-:-:S04]  /*0df0*/  IMAD.WIDE R10, R0, 0x2, R8 ;  /* 0x00000002000a7825 */ /* 0x001fc800078e0208 */
[----:B------:R-:W-:Y:S01]  /*0e00*/  IMAD.X R17, R17, 0x1, R15, P1 ;  /* 0x0000000111117824 */ /* 0x000fe200008e060f */
[----:B---3--:R-:W0:Y:S02]  /*0e10*/  I2F.F16 R23, R20 ;  /* 0x0000001400177306 */ /* 0x008e240000200c00 */
[----:B0-----:R2:W-:Y:S04]  /*0e20*/  STG.E.U16 desc[UR4][R10.64], R23 ;  /* 0x000000170a007986 */ /* 0x0015e8000c101504 */
[----:B------:R-:W3:Y:S01]  /*0e30*/  LDG.E.S8 R16, desc[UR4][R16.64] ;  /* 0x0000000410107981 */ /* 0x000ee2000c1e1300 */
[----:B------:R-:W-:-:S04]  /*0e40*/  IMAD.WIDE R12, R0, 0x2, R10 ;  /* 0x00000002000c7825 */ /* 0x000fc800078e020a */
[----:B------:R-:W-:Y:S02]  /*0e50*/  IMAD.MOV.U32 R6, RZ, RZ, R2 ;  /* 0x000000ffff067224 */ /* 0x000fe400078e0002 */
[----:B------:R-:W-:-:S04]  /*0e60*/  IMAD.WIDE R4, R0, 0x4, R4 ;  /* 0x0000000400047825 */ /* 0x000fc800078e0204 */
[----:B------:R-:W-:-:S04]  /*0e70*/  IMAD.WIDE R6, R0, 0x4, R6 ;  /* 0x0000000400067825 */ /* 0x000fc800078e0206 */
[----:B------:R-:W-:Y:S01]  /*0e80*/  IMAD.MOV.U32 R2, RZ, RZ, R6 ;  /* 0x000000ffff027224 */ /* 0x000fe200078e0006 */
[----:B---3--:R-:W0:Y:S02]  /*0e90*/  I2F.F16 R19, R16 ;  /* 0x0000001000137306 */ /* 0x008e240000200c00 */
[----:B0-----:R2:W-:Y:S04]  /*0ea0*/  STG.E.U16 desc[UR4][R12.64], R19 ;  /* 0x000000130c007986 */ /* 0x0015e8000c101504 */
.L_x_115:
[----:B------:R-:W-:Y:S05]  /*0eb0*/  @!P0 EXIT ;  /* 0x000000000000894d */ /* 0x000fea0003800000 */
[----:B------:R-:W0:Y:S01]  /*0ec0*/  LDCU.128 UR8, c[0x0][0x380] ;  /* 0x00007000ff0877ac */ /* 0x000e220008000c00 */
[----:B-12---:R-:W1:Y:S01]  /*0ed0*/  LDC R13, c[0x0][0x398] ;  /* 0x0000e600ff0d7b82 */ /* 0x006e620000000800 */
[----:B------:R-:W-:Y:S02]  /*0ee0*/  IADD3 R0, PT, PT, -R3, RZ, RZ ;  /* 0x000000ff03007210 */ /* 0x000fe40007ffe1ff */
[----:B0-----:R-:W-:Y:S02]  /*0ef0*/  IADD3 R6, P1, PT, R2, UR8, RZ ;  /* 0x0000000802067c10 */ /* 0x001fe4000ff3e0ff */
[C---:B------:R-:W-:Y:S02]  /*0f00*/  LEA R2, P0, R4.reuse, UR10, 0x1 ;  /* 0x0000000a04027c11 */ /* 0x040fe4000f8008ff */
[----:B------:R-:W-:Y:S02]  /*0f10*/  IADD3.X R9, PT, PT, R7, UR9, RZ, P1, !PT ;  /* 0x0000000907097c10 */ /* 0x000fe40008ffe4ff */
[----:B------:R-:W-:-:S09]  /*0f20*/  LEA.HI.X R11, R4, UR11, R5, 0x1, P0 ;  /* 0x0000000b040b7c11 */ /* 0x000fd200080f0c05 */
.L_x_116:
[----:B0-----:R-:W-:Y:S02]  /*0f30*/  IMAD.MOV.U32 R4, RZ, RZ, R6 ;  /* 0x000000ffff047224 */ /* 0x001fe400078e0006 */
[----:B------:R-:W-:-:S05]  /*0f40*/  IMAD.MOV.U32 R5, RZ, RZ, R9 ;  /* 0x000000ffff057224 */ /* 0x000fca00078e0009 */
[----:B------:R0:W2:Y:S01]  /*0f50*/  LDG.E.S8 R4, desc[UR4][R4.64] ;  /* 0x0000000404047981 */ /* 0x0000a2000c1e1300 */
[----:B------:R-:W-:Y:S01]  /*0f60*/  VIADD R0, R0, 0x1 ;  /* 0x0000000100007836 */ /* 0x000fe20000000000 */
[----:B-1----:R-:W-:-:S04]  /*0f70*/  IADD3 R6, P1, PT, R6, R13, RZ ;  /* 0x0000000d06067210 */ /* 0x002fc80007f3e0ff */
[----:B------:R-:W-:Y:S02]  /*0f80*/  ISETP.NE.AND P0, PT, R0, RZ, PT ;  /* 0x000000ff0000720c */ /* 0x000fe40003f05270 */
[----:B------:R-:W-:Y:S02]  /*0f90*/  LEA.HI.X.SX32 R9, R13, R9, 0x1, P1 ;  /* 0x000000090d097211 */ /* 0x000fe400008f0eff */
[----:B0-----:R-:W-:Y:S01]  /*0fa0*/  MOV R5, R11 ;  /* 0x0000000b00057202 */ /* 0x001fe20000000f00 */
[----:B--2---:R0:W1:Y:S02]  /*0fb0*/  I2F.F16 R7, R4 ;  /* 0x0000000400077306 */ /* 0x0040640000200c00 */
[----:B0-----:R-:W-:-:S04]  /*0fc0*/  IMAD.MOV.U32 R4, RZ, RZ, R2 ;  /* 0x000000ffff047224 */ /* 0x001fc800078e0002 */
[----:B------:R-:W-:Y:S01]  /*0fd0*/  IMAD.WIDE R2, R13, 0x2, R4 ;  /* 0x000000020d027825 */ /* 0x000fe200078e0204 */
[----:B-1----:R0:W-:Y:S03]  /*0fe0*/  STG.E.U16 desc[UR4][R4.64], R7 ;  /* 0x0000000704007986 */ /* 0x0021e6000c101504 */
[----:B------:R-:W-:Y:S01]  /*0ff0*/  IMAD.MOV.U32 R11, RZ, RZ, R3 ;  /* 0x000000ffff0b7224 */ /* 0x000fe200078e0003 */
[----:B------:R-:W-:Y:S06]  /*1000*/  @P0 BRA `(.L_x_116) ;  /* 0xfffffffc00c80947 */ /* 0x000fec000383ffff */
[----:B------:R-:W-:Y:S05]  /*1010*/  EXIT ;  /* 0x000000000000794d */ /* 0x000fea0003800000 */
.L_x_117:
        /* <DEDUP_REMOVED lines=14> */
.L_x_132:


//--------------------- .text._Z24char2float_interlace_gpuPaP6__halfiii --------------------------
	.section	.text._Z24char2float_interlace_gpuPaP6__halfiii,"ax",@progbits
	.align	128
        .global         _Z24char2float_interlace_gpuPaP6__halfiii
        .type           _Z24char2float_interlace_gpuPaP6__halfiii,@function
        .size           _Z24char2float_interlace_gpuPaP6__halfiii,(.L_x_133 - _Z24char2float_interlace_gpuPaP6__halfiii)
        .other          _Z24char2float_interlace_gpuPaP6__halfiii,@"STO_CUDA_ENTRY STV_DEFAULT"
_Z24char2float_interlace_gpuPaP6__halfiii:
.text._Z24char2float_interlace_gpuPaP6__halfiii:
[----:B------:R-:W-:Y:S08]  /*0000*/  LDC R1, c[0x0][0x37c] ;  /* 0x0000df00ff017b82 */ /* 0x000ff00000000800 */
[----:B------:R-:W0:Y:S01]  /*0010*/  LDC.64 R2, c[0x0][0x390] ;  /* 0x0000e400ff027b82 */ /* 0x000e220000000a00 */
[----:B------:R-:W1:Y:S01]  /*0020*/  S2R R5, SR_CTAID.X ;  /* 0x0000000000057919 */ /* 0x000e620000002500 */
[----:B------:R-:W2:Y:S01]  /*0030*/  S2R R7, SR_TID.X ;  /* 0x0000000000077919 */ /* 0x000ea20000002100 */
[----:B0-----:R-:W-:Y:S01]  /*0040*/  ISETP.GE.AND P0, PT, R3, 0x1, PT ;  /* 0x000000010300780c */ /* 0x001fe20003f06270 */
[----:B-1----:R-:W-:-:S12]  /*0050*/  IMAD R0, R5, R2, RZ ;  /* 0x0000000205007224 */ /* 0x002fd800078e02ff */
[----:B--2---:R-:W-:Y:S05]  /*0060*/  @!P0 EXIT ;  /* 0x000000000000894d */ /* 0x004fea0003800000 */
[----:B------:R-:W-:Y:S01]  /*0070*/  IMAD.SHL.U32 R0, R0, 0x2, RZ ;  /* 0x0000000200007824 */ /* 0x000fe200078e00ff */
[----:B------:R-:W0:Y:S01]  /*0080*/  LDC R11, c[0x0][0x398] ;  /* 0x0000e600ff0b7b82 */ /* 0x000e220000000800 */
[----:B------:R-:W1:Y:S01]  /*0090*/  LDCU.64 UR4, c[0x0][0x358] ;  /* 0x00006b00ff0477ac */ /* 0x000e620008000a00 */
[----:B------:R-:W-:Y:S02]  /*00a0*/  VIADD R13, R2, 0x2 ;  /* 0x00000002020d7836 */ /* 0x000fe40000000000 */
[----:B------:R-:W-:Y:S01]  /*00b0*/  LEA R8, P0, R7, R0, 0x1 ;  /* 0x0000000007087211 */ /* 0x000fe200078008ff */
[----:B------:R-:W-:-:S04]  /*00c0*/  IMAD R0, R5, 0x4, R0 ;  /* 0x0000000405007824 */ /* 0x000fc800078e0200 */
[----:B------:R-:W-:Y:S01]  /*00d0*/  IMAD.X R9, RZ, RZ, RZ, P0 ;  /* 0x000000ffff097224 */ /* 0x000fe200000e06ff */
[----:B------:R-:W-:Y:S02]  /*00e0*/  ISETP.GE.U32.AND P0, PT, R3, 0x8, PT ;  /* 0x000000080300780c */ /* 0x000fe40003f06070 */
[----:B------:R-:W-:-:S05]  /*00f0*/  IADD3 R0, P1, PT, R0, R7, RZ ;  /* 0x0000000700007210 */ /* 0x000fca0007f3e0ff */
[----:B------:R-:W-:Y:S01]  /*0100*/  IMAD.X R17, RZ, RZ, RZ, P1 ;  /* 0x000000ffff117224 */ /* 0x000fe200008e06ff */
[----:B0-----:R-:W-:-:S05]  /*0110*/  SHF.L.U32 R15, R11, 0x1, RZ ;  /* 0x000000010b0f7819 */ /* 0x001fca00000006ff */
[----:B-1----:R-:W-:Y:S05]  /*0120*/  @!P0 BRA `(.L_x_118) ;  /* 0x0000000400bc8947 */ /* 0x002fea0003800000 */
[----:B------:R-:W0:Y:S01]  /*0130*/  LDCU.64 UR6, c[0x0][0x388] ;  /* 0x00007100ff0677ac */ /* 0x000e220008000a00 */
[----:B------:R-:W-:Y:S01]  /*0140*/  LOP3.LUT R2, R3, 0x7ffffff8, RZ, 0xc0, !PT ;  /* 0x7ffffff803027812 */ /* 0x000fe200078ec0ff */
[----:B------:R-:W-:Y:S01]  /*0150*/  IMAD.WIDE R6, R13, 0x2, RZ ;  /* 0x000000020d067825 */ /* 0x000fe200078e02ff */
[----:B------:R-:W1:Y:S03]  /*0160*/  LDCU.64 UR8, c[0x0][0x380] ;  /* 0x00007000ff0877ac */ /* 0x000e660008000a00 */
[----:B------:R-:W-:Y:S01]  /*0170*/  IMAD.MOV R2, RZ, RZ, -R2 ;  /* 0x000000ffff027224 */ /* 0x000fe200078e0a02 */
[----:B0-----:R-:W-:-:S04]  /*0180*/  LEA R10, P0, R0, UR6, 0x1 ;  /* 0x00000006000a7c11 */ /* 0x001fc8000f8008ff */
[----:B-1----:R-:W-:-:S09]  /*0190*/  LEA.HI.X R5, R0, UR7, R17, 0x1, P0 ;  /* 0x0000000700057c11 */ /* 0x002fd200080f0c11 */
.L_x_119:
[----:B0-----:R-:W-:-:S04]  /*01a0*/  IADD3 R18, P0, PT, R8, UR8, RZ ;  /* 0x0000000808127c10 */ /* 0x001fc8000ff1e0ff */
[----:B------:R-:W-:-:S05]  /*01b0*/  IADD3.X R19, PT, PT, R9, UR9, RZ, P0, !PT ;  /* 0x0000000909137c10 */ /* 0x000fca00087fe4ff */
[----:B------:R-:W2:Y:S02]  /*01c0*/  LDG.E.S8 R4, desc[UR4][R18.64] ;  /* 0x0000000412047981 */ /* 0x000ea4000c1e1300 */
[----:B--2---:R0:W1:Y:S02]  /*01d0*/  I2F.F16 R23, R4 ;  /* 0x0000000400177306 */ /* 0x0040640000200c00 */
[----:B0-----:R-:W-:-:S05]  /*01e0*/  IMAD.MOV.U32 R4, RZ, RZ, R10 ;  /* 0x000000ffff047224 */ /* 0x001fca00078e000a */
[----:B-1----:R0:W-:Y:S04]  /*01f0*/  STG.E.U16 desc[UR4][R4.64], R23 ;  /* 0x0000001704007986 */ /* 0x0021e8000c101504 */
[----:B------:R-:W2:Y:S01]  /*0200*/  LDG.E.S8 R12, desc[UR4][R18.64+0x1] ;  /* 0x00000104120c7981 */ /* 0x000ea2000c1e1300 */
[----:B------:R-:W-:Y:S01]  /*0210*/  SHF.R.S32.HI R10, RZ, 0x1f, R15 ;  /* 0x0000001fff0a7819 */ /* 0x000fe2000001140f */
[----:B------:R-:W-:Y:S01]  /*0220*/  IMAD.WIDE R24, R13, 0x2, R4 ;  /* 0x000000020d187825 */ /* 0x000fe200078e0204 */
[----:B------:R-:W-:-:S05]  /*0230*/  IADD3 R20, P0, PT, R15, R18, RZ ;  /* 0x000000120f147210 */ /* 0x000fca0007f1e0ff */
[----:B------:R-:W-:Y:S01]  /*0240*/  IMAD.X R21, R10, 0x1, R19, P0 ;  /* 0x000000010a157824 */ /* 0x000fe200000e0613 */
[----:B--2---:R-:W1:Y:S02]  /*0250*/  I2F.F16 R29, R12 ;  /* 0x0000000c001d7306 */ /* 0x004e640000200c00 */
[----:B-1----:R-:W-:Y:S04]  /*0260*/  STG.E.U16 desc[UR4][R24.64], R29 ;  /* 0x0000001d18007986 */ /* 0x002fe8000c101504 */
[----:B------:R-:W2:Y:S01]  /*0270*/  LDG.E.S8 R14, desc[UR4][R20.64] ;  /* 0x00000004140e7981 */ /* 0x000ea2000c1e1300 */
[C---:B------:R-:W-:Y:S01]  /*0280*/  IMAD.WIDE R26, R11.reuse, 0x2, R4 ;  /* 0x000000020b1a7825 */ /* 0x040fe200078e0204 */
[----:B--2---:R-:W1:Y:S04]  /*0290*/  I2F.F16 R14, R14 ;  /* 0x0000000e000e7306 */ /* 0x004e680000200c00 */
[----:B-1----:R1:W-:Y:S04]  /*02a0*/  STG.E.U16 desc[UR4][R26.64], R14 ;  /* 0x0000000e1a007986 */ /* 0x0023e8000c101504 */
[----:B------:R-:W2:Y:S01]  /*02b0*/  LDG.E.S8 R16, desc[UR4][R20.64+0x1] ;  /* 0x0000010414107981 */ /* 0x000ea2000c1e1300 */
[----:B------:R-:W-:-:S03]  /*02c0*/  IMAD.WIDE R18, R11, 0x2, R6 ;  /* 0x000000020b127825 */ /* 0x000fc600078e0206 */
[----:B------:R-:W-:Y:S02]  /*02d0*/  IADD3 R22, P0, PT, R18, R4, RZ ;  /* 0x0000000412167210 */ /* 0x000fe40007f1e0ff */
[----:B------:R-:W-:-:S03]  /*02e0*/  IADD3 R18, P1, PT, R15, R20, RZ ;  /* 0x000000140f127210 */ /* 0x000fc60007f3e0ff */
[--C-:B0-----:R-:W-:Y:S01]  /*02f0*/  IMAD.X R23, R19, 0x1, R5.reuse, P0 ;  /* 0x0000000113177824 */ /* 0x101fe200000e0605 */
[----:B------:R-:W-:Y:S01]  /*0300*/  IADD3.X R19, PT, PT, R10, R21, RZ, P1, !PT ;  /* 0x000000150a137210 */ /* 0x000fe20000ffe4ff */
[----:B--2---:R-:W0:Y:S03]  /*0310*/  I2F.F16 R16, R16 ;  /* 0x0000001000107306 */ /* 0x004e260000200c00 */
[----:B0-----:R-:W-:Y:S04]  /*0320*/  STG.E.U16 desc[UR4][R22.64], R16 ;  /* 0x0000001016007986 */ /* 0x001fe8000c101504 */
[----:B------:R-:W2:Y:S01]  /*0330*/  LDG.E.S8 R12, desc[UR4][R18.64] ;  /* 0x00000004120c7981 */ /* 0x000ea2000c1e1300 */
[C---:B-1----:R-:W-:Y:S01]  /*0340*/  IMAD.WIDE R26, R11.reuse, 0x4, R4 ;  /* 0x000000040b1a7825 */ /* 0x042fe200078e0204 */
[----:B--2---:R-:W0:Y:S04]  /*0350*/  I2F.F16 R29, R12 ;  /* 0x0000000c001d7306 */ /* 0x004e280000200c00 */
[----:B0-----:R0:W-:Y:S04]  /*0360*/  STG.E.U16 desc[UR4][R26.64], R29 ;  /* 0x0000001d1a007986 */ /* 0x0011e8000c101504 */
[----:B------:R-:W2:Y:S01]  /*0370*/  LDG.E.S8 R14, desc[UR4][R18.64+0x1] ;  /* 0x00000104120e7981 */ /* 0x000ea2000c1e1300 */
[----:B------:R-:W-:-:S03]  /*0380*/  IMAD.WIDE R20, R11, 0x4, R6 ;  /* 0x000000040b147825 */ /* 0x000fc600078e0206 */
[----:B------:R-:W-:Y:S02]  /*0390*/  IADD3 R24, P0, PT, R20, R4, RZ ;  /* 0x0000000414187210 */ /* 0x000fe40007f1e0ff */
[----:B------:R-:W-:-:S03]  /*03a0*/  IADD3 R20, P1, PT, R15, R18, RZ ;  /* 0x000000120f147210 */ /* 0x000fc60007f3e0ff */
[----:B------:R-:W-:Y:S02]  /*03b0*/  IMAD.X R25, R21, 0x1, R5, P0 ;  /* 0x0000000115197824 */ /* 0x000fe400000e0605 */
[----:B------:R-:W-:Y:S01]  /*03c0*/  IMAD.X R21, R10, 0x1, R19, P1 ;  /* 0x000000010a157824 */ /* 0x000fe200008e0613 */
[----:B--2---:R-:W1:Y:S02]  /*03d0*/  I2F.F16 R14, R14 ;  /* 0x0000000e000e7306 */ /* 0x004e640000200c00 */
[----:B-1----:R1:W-:Y:S04]  /*03e0*/  STG.E.U16 desc[UR4][R24.64], R14 ;  /* 0x0000000e18007986 */ /* 0x0023e8000c101504 */
[----:B------:R-:W2:Y:S01]  /*03f0*/  LDG.E.S8 R12, desc[UR4][R20.64] ;  /* 0x00000004140c7981 */ /* 0x000ea2000c1e1300 */
[C---:B0-----:R-:W-:Y:S01]  /*0400*/  IMAD.WIDE R26, R11.reuse, 0x6, R4 ;  /* 0x000000060b1a7825 */ /* 0x041fe200078e0204 */
        /* <DEDUP_REMOVED lines=8> */
[----:B--2---:R-:W2:Y:S02]  /*0490*/  I2F.F16 R29, R16 ;  /* 0x00000010001d7306 */ /* 0x004ea40000200c00 */
[----:B--2---:R-:W-:Y:S04]  /*04a0*/  STG.E.U16 desc[UR4][R22.64], R29 ;  /* 0x0000001d16007986 */ /* 0x004fe8000c101504 */
[----:B-1----:R-:W2:Y:S01]  /*04b0*/  LDG.E.S8 R14, desc[UR4][R18.64] ;  /* 0x00000004120e7981 */ /* 0x002ea2000c1e1300 */
[C---:B0-----:R-:W-:Y:S01]  /*04c0*/  IMAD.WIDE R26, R11.reuse, 0x8, R4 ;  /* 0x000000080b1a7825 */ /* 0x041fe200078e0204 */
[----:B--2---:R-:W0:Y:S04]  /*04d0*/  I2F.F16 R14, R14 ;  /* 0x0000000e000e7306 */ /* 0x004e280000200c00 */
[----:B0-----:R0:W-:Y:S04]  /*04e0*/  STG.E.U16 desc[UR4][R26.64], R14 ;  /* 0x0000000e1a007986 */ /* 0x0011e8000c101504 */
[----:B------:R-:W2:Y:S01]  /*04f0*/  LDG.E.S8 R12, desc[UR4][R18.64+0x1] ;  /* 0x00000104120c7981 */ /* 0x000ea2000c1e1300 */
[----:B------:R-:W-:-:S03]  /*0500*/  IMAD.WIDE R20, R11, 0x8, R6 ;  /* 0x000000080b147825 */ /* 0x000fc600078e0206 */
[----:B------:R-:W-:Y:S02]  /*0510*/  IADD3 R24, P0, PT, R20, R4, RZ ;  /* 0x0000000414187210 */ /* 0x000fe40007f1e0ff */
[----:B------:R-:W-:Y:S02]  /*0520*/  IADD3 R20, P1, PT, R15, R18, RZ ;  /* 0x000000120f147210 */ /* 0x000fe40007f3e0ff */
[----:B------:R-:W-:-:S03]  /*0530*/  IADD3.X R25, PT, PT, R21, R5, RZ, P0, !PT ;  /* 0x0000000515197210 */ /* 0x000fc600007fe4ff */
        /* <DEDUP_REMOVED lines=14> */
[----:B--2---:R2:W-:Y:S04]  /*0620*/  STG.E.U16 desc[UR4][R22.64], R14 ;  /* 0x0000000e16007986 */ /* 0x0045e8000c101504 */
[----:B-1----:R-:W3:Y:S01]  /*0630*/  LDG.E.S8 R12, desc[UR4][R18.64] ;  /* 0x00000004120c7981 */ /* 0x002ee2000c1e1300 */
[C---:B0-----:R-:W-:Y:S01]  /*0640*/  IMAD.WIDE R26, R11.reuse, 0xc, R4 ;  /* 0x0000000c0b1a7825 */ /* 0x041fe200078e0204 */
[----:B---3--:R-:W0:Y:S04]  /*0650*/  I2F.F16 R12, R12 ;  /* 0x0000000c000c7306 */ /* 0x008e280000200c00 */
[----:B0-----:R0:W-:Y:S04]  /*0660*/  STG.E.U16 desc[UR4][R26.64], R12 ;  /* 0x0000000c1a007986 */ /* 0x0011e8000c101504 */
[----:B------:R-:W3:Y:S01]  /*0670*/  LDG.E.S8 R16, desc[UR4][R18.64+0x1] ;  /* 0x0000010412107981 */ /* 0x000ee2000c1e1300 */
[----:B------:R-:W-:Y:S01]  /*0680*/  IMAD.WIDE R20, R11, 0xc, R6 ;  /* 0x0000000c0b147825 */ /* 0x000fe200078e0206 */
[----:B------:R-:W-:-:S02]  /*0690*/  IADD3 R24, P1, PT, R15, R18, RZ ;  /* 0x000000120f187210 */ /* 0x000fc40007f3e0ff */
[----:B------:R-:W-:Y:S02]  /*06a0*/  IADD3 R20, P0, PT, R20, R4, RZ ;  /* 0x0000000414147210 */ /* 0x000fe40007f1e0ff */
[----:B------:R-:W-:-:S03]  /*06b0*/  IADD3.X R25, PT, PT, R10, R19, RZ, P1, !PT ;  /* 0x000000130a197210 */ /* 0x000fc60000ffe4ff */
[--C-:B------:R-:W-:Y:S01]  /*06c0*/  IMAD.X R21, R21, 0x1, R5.reuse, P0 ;  /* 0x0000000115157824 */ /* 0x100fe200000e0605 */
[----:B---3--:R-:W1:Y:S04]  /*06d0*/  I2F.F16 R29, R16 ;  /* 0x00000010001d7306 */ /* 0x008e680000200c00 */
[----:B-1----:R-:W-:Y:S04]  /*06e0*/  STG.E.U16 desc[UR4][R20.64], R29 ;  /* 0x0000001d14007986 */ /* 0x002fe8000c101504 */
[----:B------:R-:W3:Y:S01]  /*06f0*/  LDG.E.S8 R10, desc[UR4][R24.64] ;  /* 0x00000004180a7981 */ /* 0x000ee2000c1e1300 */
[C---:B--2---:R-:W-:Y:S01]  /*0700*/  IMAD.WIDE R22, R11.reuse, 0xe, R4 ;  /* 0x0000000e0b167825 */ /* 0x044fe200078e0204 */
[----:B---3--:R-:W1:Y:S04]  /*0710*/  I2F.F16 R10, R10 ;  /* 0x0000000a000a7306 */ /* 0x008e680000200c00 */
[----:B-1----:R1:W-:Y:S04]  /*0720*/  STG.E.U16 desc[UR4][R22.64], R10 ;  /* 0x0000000a16007986 */ /* 0x0023e8000c101504 */
[----:B0-----:R-:W2:Y:S01]  /*0730*/  LDG.E.S8 R12, desc[UR4][R24.64+0x1] ;  /* 0x00000104180c7981 */ /* 0x001ea2000c1e1300 */
[----:B------:R-:W-:-:S04]  /*0740*/  IMAD.WIDE R18, R11, 0xe, R6 ;  /* 0x0000000e0b127825 */ /* 0x000fc800078e0206 */
[----:B------:R-:W-:Y:S01]  /*0750*/  VIADD R2, R2, 0x8 ;  /* 0x0000000802027836 */ /* 0x000fe20000000000 */
[----:B------:R-:W-:Y:S01]  /*0760*/  IADD3 R18, P0, PT, R18, R4, RZ ;  /* 0x0000000412127210 */ /* 0x000fe20007f1e0ff */
[----:B------:R-:W-:Y:S02]  /*0770*/  IMAD.MOV.U32 R16, RZ, RZ, R0 ;  /* 0x000000ffff107224 */ /* 0x000fe400078e0000 */
[----:B------:R-:W-:-:S04]  /*0780*/  IMAD.WIDE R8, R15, 0x8, R8 ;  /* 0x000000080f087825 */ /* 0x000fc800078e0208 */
[--C-:B------:R-:W-:Y:S01]  /*0790*/  IMAD.X R19, R19, 0x1, R5.reuse, P0 ;  /* 0x0000000113137824 */ /* 0x100fe200000e0605 */
[----:B------:R-:W-:Y:S01]  /*07a0*/  ISETP.NE.AND P0, PT, R2, RZ, PT ;  /* 0x000000ff0200720c */ /* 0x000fe20003f05270 */
[----:B------:R-:W-:-:S04]  /*07b0*/  IMAD.WIDE R4, R11, 0x10, R4 ;  /* 0x000000100b047825 */ /* 0x000fc800078e0204 */
[----:B------:R-:W-:Y:S01]  /*07c0*/  IMAD.WIDE R16, R11, 0x8, R16 ;  /* 0x000000080b107825 */ /* 0x000fe200078e0210 */
[----:B-1----:R-:W-:-:S03]  /*07d0*/  MOV R10, R4 ;  /* 0x00000004000a7202 */ /* 0x002fc60000000f00 */
[----:B------:R-:W-:Y:S01]  /*07e0*/  IMAD.MOV.U32 R0, RZ, RZ, R16 ;  /* 0x000000ffff007224 */ /* 0x000fe200078e0010 */
[----:B--2---:R-:W0:Y:S02]  /*07f0*/  I2F.F16 R27, R12 ;  /* 0x0000000c001b7306 */ /* 0x004e240000200c00 */
[----:B0-----:R0:W-:Y:S01]  /*0800*/  STG.E.U16 desc[UR4][R18.64], R27 ;  /* 0x0000001b12007986 */ /* 0x0011e2000c101504 */
[----:B------:R-:W-:Y:S05]  /*0810*/  @P0 BRA `(.L_x_119) ;  /* 0xfffffff800600947 */ /* 0x000fea000383ffff */
.L_x_118:
[----:B------:R-:W-:Y:S02]  /*0820*/  LOP3.LUT P0, R2, R3, 0x7, RZ, 0xc0, !PT ;  /* 0x0000000703027812 */ /* 0x000fe4000780c0ff */
[----:B------:R-:W-:Y:S02]  /*0830*/  SHF.R.S32.HI R22, RZ, 0x1f, R13 ;  /* 0x0000001fff167819 */ /* 0x000fe4000001140d */
[----:B------:R-:W-:-:S05]  /*0840*/  IADD3 R4, P1, PT, R13, R0, RZ ;  /* 0x000000000d047210 */ /* 0x000fca0007f3e0ff */
[----:B------:R-:W-:-:S04]  /*0850*/  IMAD.X R5, R22, 0x1, R17, P1 ;  /* 0x0000000116057824 */ /* 0x000fc800008e0611 */
[----:B------:R-:W-:Y:S05]  /*0860*/  @!P0 EXIT ;  /* 0x000000000000894d */ /* 0x000fea0003800000 */
[----:B------:R-:W-:Y:S02]  /*0870*/  ISETP.GE.U32.AND P1, PT, R2, 0x4, PT ;  /* 0x000000040200780c */ /* 0x000fe40003f26070 */
[----:B------:R-:W-:-:S04]  /*0880*/  LOP3.LUT R10, R3, 0x3, RZ, 0xc0, !PT ;  /* 0x00000003030a7812 */ /* 0x000fc800078ec0ff */
[----:B------:R-:W-:-:S07]  /*0890*/  ISETP.NE.AND P0, PT, R10, RZ, PT ;  /* 0x000000ff0a00720c */ /* 0x000fce0003f05270 */
[----:B------:R-:W-:Y:S06]  /*08a0*/  @!P1 BRA `(.L_x_120) ;  /* 0x0000000000c49947 */ /* 0x000fec0003800000 */
[----:B------:R-:W0:Y:S02]  /*08b0*/  LDCU.128 UR8, c[0x0][0x380] ;  /* 0x00007000ff0877ac */ /* 0x000e240008000c00 */
[----:B0-----:R-:W-:-:S04]  /*08c0*/  IADD3 R18, P1, PT, R8, UR8, RZ ;  /* 0x0000000808127c10 */ /* 0x001fc8000ff3e0ff */
[----:B------:R-:W-:-:S05]  /*08d0*/  IADD3.X R19, PT, PT, R9, UR9, RZ, P1, !PT ;  /* 0x0000000909137c10 */ /* 0x000fca0008ffe4ff */
[----:B------:R-:W2:Y:S01]  /*08e0*/  LDG.E.S8 R14, desc[UR4][R18.64] ;  /* 0x00000004120e7981 */ /* 0x000ea2000c1e1300 */
[----:B------:R-:W-:-:S04]  /*08f0*/  LEA R20, P1, R0, UR10, 0x1 ;  /* 0x0000000a00147c11 */ /* 0x000fc8000f8208ff */
[----:B------:R-:W-:Y:S01]  /*0900*/  LEA.HI.X R21, R0, UR11, R17, 0x1, P1 ;  /* 0x0000000b00157c11 */ /* 0x000fe200088f0c11 */
[----:B--2---:R-:W0:Y:S04]  /*0910*/  I2F.F16 R23, R14 ;  /* 0x0000000e00177306 */ /* 0x004e280000200c00 */
[----:B0-----:R0:W-:Y:S04]  /*0920*/  STG.E.U16 desc[UR4][R20.64], R23 ;  /* 0x0000001714007986 */ /* 0x0011e8000c101504 */
[----:B------:R-:W2:Y:S01]  /*0930*/  LDG.E.S8 R16, desc[UR4][R18.64+0x1] ;  /* 0x0000010412107981 */ /* 0x000ea2000c1e1300 */
[----:B------:R-:W-:-:S02]  /*0940*/  SHF.R.S32.HI R2, RZ, 0x1f, R15 ;  /* 0x0000001fff027819 */ /* 0x000fc4000001140f */
[----:B------:R-:W-:Y:S02]  /*0950*/  LEA R6, P1, R13, R20, 0x1 ;  /* 0x000000140d067211 */ /* 0x000fe400078208ff */
[----:B------:R-:W-:Y:S02]  /*0960*/  IADD3 R12, P2, PT, R15, R18, RZ ;  /* 0x000000120f0c7210 */ /* 0x000fe40007f5e0ff */
[----:B------:R-:W-:-:S03]  /*0970*/  LEA.HI.X R7, R13, R21, R22, 0x1, P1 ;  /* 0x000000150d077211 */ /* 0x000fc600008f0c16 */
[----:B------:R-:W-:Y:S01]  /*0980*/  IMAD.X R13, R2, 0x1, R19, P2 ;  /* 0x00000001020d7824 */ /* 0x000fe200010e0613 */
[----:B--2---:R-:W1:Y:S02]  /*0990*/  I2F.F16 R25, R16 ;  /* 0x0000001000197306 */ /* 0x004e640000200c00 */
[----:B-1----:R1:W-:Y:S04]  /*09a0*/  STG.E.U16 desc[UR4][R6.64], R25 ;  /* 0x0000001906007986 */ /* 0x0023e8000c101504 */
[----:B------:R-:W2:Y:S01]  /*09b0*/  LDG.E.S8 R14, desc[UR4][R12.64] ;  /* 0x000000040c0e7981 */ /* 0x000ea2000c1e1300 */
[----:B0-----:R-:W-:Y:S01]  /*09c0*/  IMAD.WIDE R20, R11, 0x2, R20 ;  /* 0x000000020b147825 */ /* 0x001fe200078e0214 */
[----:B--2---:R-:W0:Y:S04]  /*09d0*/  I2F.F16 R27, R14 ;  /* 0x0000000e001b7306 */ /* 0x004e280000200c00 */
[----:B0-----:R0:W-:Y:S04]  /*09e0*/  STG.E.U16 desc[UR4][R20.64], R27 ;  /* 0x0000001b14007986 */ /* 0x0011e8000c101504 */
[----:B------:R-:W2:Y:S01]  /*09f0*/  LDG.E.S8 R16, desc[UR4][R12.64+0x1] ;  /* 0x000001040c107981 */ /* 0x000ea2000c1e1300 */
[----:B------:R-:W-:Y:S01]  /*0a00*/  IADD3 R18, P1, PT, R15, R12, RZ ;  /* 0x0000000c0f127210 */ /* 0x000fe20007f3e0ff */
[----:B------:R-:W-:-:S04]  /*0a10*/  IMAD.WIDE R22, R11, 0x2, R6 ;  /* 0x000000020b167825 */ /* 0x000fc800078e0206 */
[----:B------:R-:W-:Y:S01]  /*0a20*/  IMAD.X R19, R2, 0x1, R13, P1 ;  /* 0x0000000102137824 */ /* 0x000fe200008e060d */
[----:B--2---:R-:W2:Y:S02]  /*0a30*/  I2F.F16 R29, R16 ;  /* 0x00000010001d7306 */ /* 0x004ea40000200c00 */
[----:B--2---:R2:W-:Y:S04]  /*0a40*/  STG.E.U16 desc[UR4][R22.64], R29 ;  /* 0x0000001d16007986 */ /* 0x0045e8000c101504 */
[----:B------:R-:W3:Y:S01]  /*0a50*/  LDG.E.S8 R24, desc[UR4][R18.64] ;  /* 0x0000000412187981 */ /* 0x000ee2000c1e1300 */
[----:B-1----:R-:W-:Y:S01]  /*0a60*/  IMAD.WIDE R6, R11, 0x2, R20 ;  /* 0x000000020b067825 */ /* 0x002fe200078e0214 */
[----:B---3--:R-:W1:Y:S04]  /*0a70*/  I2F.F16 R25, R24 ;  /* 0x0000001800197306 */ /* 0x008e680000200c00 */
[----:B-1----:R1:W-:Y:S04]  /*0a80*/  STG.E.U16 desc[UR4][R6.64], R25 ;  /* 0x0000001906007986 */ /* 0x0023e8000c101504 */
[----:B------:R-:W3:Y:S01]  /*0a90*/  LDG.E.S8 R14, desc[UR4][R18.64+0x1] ;  /* 0x00000104120e7981 */ /* 0x000ee2000c1e1300 */
[----:B------:R-:W-:Y:S01]  /*0aa0*/  IADD3 R12, P1, PT, R15, R18, RZ ;  /* 0x000000120f0c7210 */ /* 0x000fe20007f3e0ff */
[----:B0-----:R-:W-:-:S04]  /*0ab0*/  IMAD.WIDE R20, R11, 0x2, R22 ;  /* 0x000000020b147825 */ /* 0x001fc800078e0216 */
[----:B------:R-:W-:Y:S01]  /*0ac0*/  IMAD.X R13, R2, 0x1, R19, P1 ;  /* 0x00000001020d7824 */ /* 0x000fe200008e0613 */
[----:B---3--:R-:W0:Y:S02]  /*0ad0*/  I2F.F16 R27, R14 ;  /* 0x0000000e001b7306 */ /* 0x008e240000200c00 */
[----:B0-----:R3:W-:Y:S04]  /*0ae0*/  STG.E.U16 desc[UR4][R20.64], R27 ;  /* 0x0000001b14007986 */ /* 0x0017e8000c101504 */
[----:B------:R-:W4:Y:S01]  /*0af0*/  LDG.E.S8 R2, desc[UR4][R12.64] ;  /* 0x000000040c027981 */ /* 0x000f22000c1e1300 */
[C---:B--2---:R-:W-:Y:S01]  /*0b00*/  IMAD.WIDE R22, R11.reuse, 0x2, R6 ;  /* 0x000000020b167825 */ /* 0x044fe200078e0206 */
[----:B----4-:R-:W0:Y:S04]  /*0b10*/  I2F.F16 R29, R2 ;  /* 0x00000002001d7306 */ /* 0x010e280000200c00 */
[----:B0-----:R3:W-:Y:S04]  /*0b20*/  STG.E.U16 desc[UR4][R22.64], R29 ;  /* 0x0000001d16007986 */ /* 0x0017e8000c101504 */
[----:B------:R-:W2:Y:S01]  /*0b30*/  LDG.E.S8 R24, desc[UR4][R12.64+0x1] ;  /* 0x000001040c187981 */ /* 0x000ea2000c1e1300 */
[----:B-1----:R-:W-:Y:S01]  /*0b40*/  IMAD.WIDE R6, R11, 0x2, R20 ;  /* 0x000000020b067825 */ /* 0x002fe200078e0214 */
[----:B------:R-:W-:-:S03]  /*0b50*/  MOV R16, R0 ;  /* 0x0000000000107202 */ /* 0x000fc60000000f00 */
[----:B------:R-:W-:-:S04]  /*0b60*/  IMAD.WIDE R4, R11, 0x4, R4 ;  /* 0x000000040b047825 */ /* 0x000fc800078e0204 */
[----:B------:R-:W-:-:S04]  /*0b70*/  IMAD.WIDE R16, R11, 0x4, R16 ;  /* 0x000000040b107825 */ /* 0x000fc800078e0210 */
[----:B------:R-:W-:Y:S02]  /*0b80*/  IMAD.MOV.U32 R0, RZ, RZ, R16 ;  /* 0x000000ffff007224 */ /* 0x000fe400078e0010 */
[----:B------:R-:W-:Y:S01]  /*0b90*/  IMAD.WIDE R8, R15, 0x4, R8 ;  /* 0x000000040f087825 */ /* 0x000fe200078e0208 */
[----:B--2---:R-:W0:Y:S02]  /*0ba0*/  I2F.F16 R19, R24 ;  /* 0x0000001800137306 */ /* 0x004e240000200c00 */
[----:B0-----:R3:W-:Y:S04]  /*0bb0*/  STG.E.U16 desc[UR4][R6.64], R19 ;  /* 0x0000001306007986 */ /* 0x0017e8000c101504 */
.L_x_120:
[----:B------:R-:W-:Y:S05]  /*0bc0*/  @!P0 EXIT ;  /* 0x000000000000894d */ /* 0x000fea0003800000 */
[----:B------:R-:W-:Y:S02]  /*0bd0*/  ISETP.NE.AND P1, PT, R10, 0x1, PT ;  /* 0x000000010a00780c */ /* 0x000fe40003f25270 */
[----:B------:R-:W-:-:S04]  /*0be0*/  LOP3.LUT R3, R3, 0x1, RZ, 0xc0, !PT ;  /* 0x0000000103037812 */ /* 0x000fc800078ec0ff */
[----:B------:R-:W-:-:S07]  /*0bf0*/  ISETP.NE.U32.AND P0, PT, R3, 0x1, PT ;  /* 0x000000010300780c */ /* 0x000fce0003f05070 */
[----:B------:R-:W-:Y:S06]  /*0c00*/  @!P1 BRA `(.L_x_121) ;  /* 0x0000000000709947 */ /* 0x000fec0003800000 */
[----:B------:R-:W1:Y:S02]  /*0c10*/  LDCU.128 UR8, c[0x0][0x380] ;  /* 0x00007000ff0877ac */ /* 0x000e640008000c00 */
[----:B-1----:R-:W-:-:S04]  /*0c20*/  IADD3 R12, P1, PT, R8, UR8, RZ ;  /* 0x00000008080c7c10 */ /* 0x002fc8000ff3e0ff */
[----:B------:R-:W-:-:S05]  /*0c30*/  IADD3.X R13, PT, PT, R9, UR9, RZ, P1, !PT ;  /* 0x00000009090d7c10 */ /* 0x000fca0008ffe4ff */
[----:B------:R-:W3:Y:S01]  /*0c40*/  LDG.E.S8 R10, desc[UR4][R12.64] ;  /* 0x000000040c0a7981 */ /* 0x000ee2000c1e1300 */
[----:B------:R-:W-:-:S04]  /*0c50*/  LEA R2, P1, R0, UR10, 0x1 ;  /* 0x0000000a00027c11 */ /* 0x000fc8000f8208ff */
[----:B------:R-:W-:Y:S01]  /*0c60*/  LEA.HI.X R3, R0, UR11, R17, 0x1, P1 ;  /* 0x0000000b00037c11 */ /* 0x000fe200088f0c11 */
[----:B---3--:R-:W1:Y:S04]  /*0c70*/  I2F.F16 R23, R10 ;  /* 0x0000000a00177306 */ /* 0x008e680000200c00 */
[----:B-1----:R1:W-:Y:S04]  /*0c80*/  STG.E.U16 desc[UR4][R2.64], R23 ;  /* 0x0000001702007986 */ /* 0x0023e8000c101504 */
[----:B------:R-:W2:Y:S01]  /*0c90*/  LDG.E.S8 R14, desc[UR4][R12.64+0x1] ;  /* 0x000001040c0e7981 */ /* 0x000ea2000c1e1300 */
[----:B------:R-:W-:-:S02]  /*0ca0*/  LEA R6, P1, R4, UR10, 0x1 ;  /* 0x0000000a04067c11 */ /* 0x000fc4000f8208ff */
[C---:B0-----:R-:W-:Y:S02]  /*0cb0*/  IADD3 R18, P2, PT, R15.reuse, R12, RZ ;  /* 0x0000000c0f127210 */ /* 0x041fe40007f5e0ff */
[----:B------:R-:W-:Y:S02]  /*0cc0*/  LEA.HI.X R7, R4, UR11, R5, 0x1, P1 ;  /* 0x0000000b04077c11 */ /* 0x000fe400088f0c05 */
[----:B------:R-:W-:Y:S01]  /*0cd0*/  LEA.HI.X.SX32 R19, R15, R13, 0x1, P2 ;  /* 0x0000000d0f137211 */ /* 0x000fe200010f0eff */
[----:B--2---:R-:W0:Y:S02]  /*0ce0*/  I2F.F16 R25, R14 ;  /* 0x0000000e00197306 */ /* 0x004e240000200c00 */
[----:B0-----:R2:W-:Y:S04]  /*0cf0*/  STG.E.U16 desc[UR4][R6.64], R25 ;  /* 0x0000001906007986 */ /* 0x0015e8000c101504 */
[----:B------:R-:W3:Y:S01]  /*0d00*/  LDG.E.S8 R10, desc[UR4][R18.64] ;  /* 0x00000004120a7981 */ /* 0x000ee2000c1e1300 */
[C---:B------:R-:W-:Y:S01]  /*0d10*/  IMAD.WIDE R20, R11.reuse, 0x2, R2 ;  /* 0x000000020b147825 */ /* 0x040fe200078e0202 */
[----:B---3--:R-:W0:Y:S04]  /*0d20*/  I2F.F16 R27, R10 ;  /* 0x0000000a001b7306 */ /* 0x008e280000200c00 */
[----:B0-----:R2:W-:Y:S04]  /*0d30*/  STG.E.U16 desc[UR4][R20.64], R27 ;  /* 0x0000001b14007986 */ /* 0x0015e8000c101504 */
[----:B------:R-:W3:Y:S01]  /*0d40*/  LDG.E.S8 R12, desc[UR4][R18.64+0x1] ;  /* 0x00000104120c7981 */ /* 0x000ee2000c1e1300 */
[----:B-1----:R-:W-:-:S04]  /*0d50*/  IMAD.WIDE R2, R11, 0x2, R6 ;  /* 0x000000020b027825 */ /* 0x002fc800078e0206 */
[----:B------:R-:W-:Y:S02]  /*0d60*/  IMAD.MOV.U32 R16, RZ, RZ, R0 ;  /* 0x000000ffff107224 */ /* 0x000fe400078e0000 */
[----:B------:R-:W-:-:S04]  /*0d70*/  IMAD.WIDE R8, R15, 0x2, R8 ;  /* 0x000000020f087825 */ /* 0x000fc800078e0208 */
[----:B------:R-:W-:-:S04]  /*0d80*/  IMAD.WIDE R16, R11, 0x2, R16 ;  /* 0x000000020b107825 */ /* 0x000fc800078e0210 */
[----:B------:R-:W-:-:S04]  /*0d90*/  IMAD.WIDE R4, R11, 0x2, R4 ;  /* 0x000000020b047825 */ /* 0x000fc800078e0204 */
[----:B------:R-:W-:Y:S01]  /*0da0*/  IMAD.MOV.U32 R0, RZ, RZ, R16 ;  /* 0x000000ffff007224 */ /* 0x000fe200078e0010 */
[----:B---3--:R-:W0:Y:S02]  /*0db0*/  I2F.F16 R13, R12 ;  /* 0x0000000c000d7306 */ /* 0x008e240000200c00 */
[----:B0-----:R2:W-:Y:S04]  /*0dc0*/  STG.E.U16 desc[UR4][R2.64], R13 ;  /* 0x0000000d02007986 */ /* 0x0015e8000c101504 */
.L_x_121:
[----:B------:R-:W-:Y:S05]  /*0dd0*/  @P0 EXIT ;  /* 0x000000000000094d */ /* 0x000fea0003800000 */
[----:B------:R-:W2:Y:S02]  /*0de0*/  LDCU.128 UR8, c[0x0][0x380] ;  /* 0x00007000ff0877ac */ /* 0x000ea40008000c00 */
[----:B--2---:R-:W-:-:S04]  /*0df0*/  IADD3 R2, P0, PT, R8, UR8, RZ ;  /* 0x0000000808027c10 */ /* 0x004fc8000ff1e0ff */
[----:B------:R-:W-:-:S05]  /*0e00*/  IADD3.X R3, PT, PT, R9, UR9, RZ, P0, !PT ;  /* 0x0000000909037c10 */ /* 0x000fca00087fe4ff */
[----:B------:R-:W2:Y:S01]  /*0e10*/  LDG.E.S8 R10, desc[UR4][R2.64] ;  /* 0x00000004020a7981 */ /* 0x000ea2000c1e1300 */
[----:B---3--:R-:W-:-:S04]  /*0e20*/  LEA R6, P0, R0, UR10, 0x1 ;  /* 0x0000000a00067c11 */ /* 0x008fc8000f8008ff */
[----:B------:R-:W-:Y:S01]  /*0e30*/  LEA.HI.X R7, R0, UR11, R17, 0x1, P0 ;  /* 0x0000000b00077c11 */ /* 0x000fe200080f0c11 */
[----:B--2---:R-:W1:Y:S04]  /*0e40*/  I2F.F16 R11, R10 ;  /* 0x0000000a000b7306 */ /* 0x004e680000200c00 */
[----:B-1----:R-:W-:Y:S04]  /*0e50*/  STG.E.U16 desc[UR4][R6.64], R11 ;  /* 0x0000000b06007986 */ /* 0x002fe8000c101504 */
[----:B------:R-:W2:Y:S01]  /*0e60*/  LDG.E.S8 R0, desc[UR4][R2.64+0x1] ;  /* 0x0000010402007981 */ /* 0x000ea2000c1e1300 */
[----:B------:R-:W-:-:S04]  /*0e70*/  LEA R8, P0, R4, UR10, 0x1 ;  /* 0x0000000a04087c11 */ /* 0x000fc8000f8008ff */
[----:B------:R-:W-:Y:S01]  /*0e80*/  LEA.HI.X R9, R4, UR11, R5, 0x1, P0 ;  /* 0x0000000b04097c11 */ /* 0x000fe200080f0c05 */
[----:B--2---:R-:W1:Y:S04]  /*0e90*/  I2F.F16 R13, R0 ;  /* 0x00000000000d7306 */ /* 0x004e680000200c00 */
[----:B-1----:R-:W-:Y:S01]  /*0ea0*/  STG.E.U16 desc[UR4][R8.64], R13 ;  /* 0x0000000d08007986 */ /* 0x002fe2000c101504 */
[----:B------:R-:W-:Y:S05]  /*0eb0*/  EXIT ;  /* 0x000000000000794d */ /* 0x000fea0003800000 */
.L_x_122:
        /* <DEDUP_REMOVED lines=12> */
.L_x_133:


//--------------------- .nv.global.init           --------------------------
	.section	.nv.global.init,"aw",@progbits
.nv.global.init:
	.type		$str$6,@object
	.size		$str$6,($str - $str$6)
$str$6:
        /*0000*/ 	.byte	0x48, 0x65, 0x6c, 0x6c, 0x6f, 0x0a, 0x00
	.type		$str,@object
	.size		$str,($str$2 - $str)
$str:
        /*0007*/ 	.byte	0x25, 0x6c, 0x6c, 0x64, 0x2c, 0x25, 0x66, 0x2c, 0x78, 0x00
	.type		$str$2,@object
	.size		$str$2,($str$1 - $str$2)
$str$2:
        /*0011*/ 	.byte	0x25, 0x6c, 0x6c, 0x64, 0x2c, 0x25, 0x66, 0x2c, 0x78, 0x2c, 0x42, 0x00
	.type		$str$1,@object
	.size		$str$1,($str$4 - $str$1)
$str$1:
        /*001d*/ 	.byte	0x25, 0x6c, 0x6c, 0x64, 0x2c, 0x25, 0x66, 0x2c, 0x78, 0x2c, 0x41, 0x00
	.type		$str$4,@object
	.size		$str$4,($str$3 - $str$4)
$str$4:
        /*0029*/ 	.byte	0x74, 0x68, 0x72, 0x65, 0x61, 0x64, 0x20, 0x25, 0x64, 0x20, 0x2c, 0x20, 0x62, 0x6c, 0x6f, 0x63
        /*0039*/ 	.byte	0x6b, 0x20, 0x25, 0x64, 0x0a, 0x00
	.type		$str$3,@object
	.size		$str$3,($str$5 - $str$3)
$str$3:
        /*003f*/ 	.byte	0x54, 0x68, 0x69, 0x73, 0x20, 0x69, 0x73, 0x20, 0x74, 0x68, 0x72, 0x65, 0x61, 0x64, 0x20, 0x25
        /*004f*/ 	.byte	0x64, 0x20, 0x2c, 0x20, 0x62, 0x6c, 0x6f, 0x63, 0x6b, 0x20, 0x25, 0x64, 0x0a, 0x00
	.type		$str$5,@object
	.size		$str$5,(.L_5 - $str$5)
$str$5:
        /*005d*/ 	.byte	0x46, 0x72, 0x6f, 0x6d, 0x20, 0x64, 0x65, 0x76, 0x69, 0x63, 0x65, 0x20, 0x2c, 0x20, 0x73, 0x69
        /*006d*/ 	.byte	0x67, 0x6e, 0x65, 0x64, 0x20, 0x63, 0x68, 0x61, 0x72, 0x20, 0x61, 0x3d, 0x25, 0x64, 0x20, 0x2c
        /*007d*/ 	.byte	0x20, 0x73, 0x68, 0x6f, 0x72, 0x74, 0x20, 0x62, 0x3d, 0x25, 0x64, 0x20, 0x2c, 0x20, 0x69, 0x6e
        /*008d*/ 	.byte	0x74, 0x20, 0x63, 0x3d, 0x25, 0x64, 0x20, 0x2c, 0x20, 0x6c, 0x6f, 0x6e, 0x67, 0x20, 0x6c, 0x6f
        /*009d*/ 	.byte	0x6e, 0x67, 0x20, 0x69, 0x6e, 0x74, 0x20, 0x64, 0x3d, 0x25, 0x6c, 0x6c, 0x64, 0x20, 0x2c, 0x20
        /*00ad*/ 	.byte	0x66, 0x6c, 0x6f, 0x61, 0x74, 0x20, 0x65, 0x3d, 0x25, 0x66, 0x20, 0x2c, 0x20, 0x64, 0x6f, 0x75
        /*00bd*/ 	.byte	0x62, 0x6c, 0x65, 0x20, 0x66, 0x3d, 0x25, 0x66, 0x0a, 0x00
.L_5:


//--------------------- .nv.shared.reserved.0     --------------------------
	.section	.nv.shared.reserved.0,"aw",@nobits
	.weak		__nv_reservedSMEM_offset_0_alias
	.size		__nv_reservedSMEM_offset_0_alias, 0, 64
	.other		__nv_reservedSMEM_offset_0_alias,@"STO_CUDA_RESERVED_SHARED STV_DEFAULT"
__nv_reservedSMEM_offset_0_alias:
	.zero		0
	.zero		64


//--------------------- .nv.constant0._Z20kernal_call_test_gpuv --------------------------
	.section	.nv.constant0._Z20kernal_call_test_gpuv,"a",@progbits
	.sectionflags	@""
	.align	4
.nv.constant0._Z20kernal_call_test_gpuv:
	.zero		896


//--------------------- .nv.constant0._Z30kernal_parameter_pass_test_gpuasixfd --------------------------
	.section	.nv.constant0._Z30kernal_parameter_pass_test_gpuasixfd,"a",@progbits
	.sectionflags	@""
	.align	4
.nv.constant0._Z30kernal_parameter_pass_test_gpuasixfd:
	.zero		928


//--------------------- .nv.constant0._Z19kernal_add_test_gpuPvS_S_ --------------------------
	.section	.nv.constant0._Z19kernal_add_test_gpuPvS_S_,"a",@progbits
	.sectionflags	@""
	.align	4
.nv.constant0._Z19kernal_add_test_gpuPvS_S_:
	.zero		920


//--------------------- .nv.constant0._Z12compress_gpuPdPfS0_Phiiiii --------------------------
	.section	.nv.constant0._Z12compress_gpuPdPfS0_Phiiiii,"a",@progbits
	.sectionflags	@""
	.align	4
.nv.constant0._Z12compress_gpuPdPfS0_Phiiiii:
	.zero		948


//--------------------- .nv.constant0._Z20channels_average_gpuPfPdii --------------------------
	.section	.nv.constant0._Z20channels_average_gpuPfPdii,"a",@progbits
	.sectionflags	@""
	.align	4
.nv.constant0._Z20channels_average_gpuPfPdii:
	.zero		920


//--------------------- .nv.constant0._Z37complex_modulus_squared_interlace_gpuP7__half2Pfiiiii --------------------------
	.section	.nv.constant0._Z37complex_modulus_squared_interlace_gpuP7__half2Pfiiiii,"a",@progbits
	.sectionflags	@""
	.align	4
.nv.constant0._Z37complex_modulus_squared_interlace_gpuP7__half2Pfiiiii:
	.zero		932


//--------------------- .nv.constant0._Z27complex_modulus_squared_gpuP7__half2Pfiii --------------------------
	.section	.nv.constant0._Z27complex_modulus_squared_gpuP7__half2Pfiii,"a",@progbits
	.sectionflags	@""
	.align	4
.nv.constant0._Z27complex_modulus_squared_gpuP7__half2Pfiii:
	.zero		924


//--------------------- .nv.constant0._Z14char2float_gpuPaP6__halfiii --------------------------
	.section	.nv.constant0._Z14char2float_gpuPaP6__halfiii,"a",@progbits
	.sectionflags	@""
	.align	4
.nv.constant0._Z14char2float_gpuPaP6__halfiii:
	.zero		924


//--------------------- .nv.constant0._Z24char2float_interlace_gpuPaP6__halfiii --------------------------
	.section	.nv.constant0._Z24char2float_interlace_gpuPaP6__halfiii,"a",@progbits
	.sectionflags	@""
	.align	4
.nv.constant0._Z24char2float_interlace_gpuPaP6__halfiii:
	.zero		924


//--------------------- SYMBOLS --------------------------

	.type		.nv.reservedSmem.offset0,@object
	.size		.nv.reservedSmem.offset0,0x4
	.type		vprintf,@function
